//
// Generated by NVIDIA NVVM Compiler
//
// Compiler Build ID: CL-36424714
// Cuda compilation tools, release 13.0, V13.0.88
// Based on NVVM 20.0.0
//

.version 9.0
.target sm_100
.address_size 64

	// .globl	_Z16GPU_MedianFilterPtS_ii
.extern .func  (.param .b32 func_retval0) vprintf
(
	.param .b64 vprintf_param_0,
	.param .b64 vprintf_param_1
)
;
.global .align 1 .b8 $str[4] = {37, 100, 32};
.global .align 1 .b8 $str$1[3] = {10, 10};
.global .align 1 .b8 $str$2[10] = {49, 65, 32, 37, 100, 32, 37, 100, 10};

.visible .entry _Z16GPU_MedianFilterPtS_ii(
	.param .u64 .ptr .align 1 _Z16GPU_MedianFilterPtS_ii_param_0,
	.param .u64 .ptr .align 1 _Z16GPU_MedianFilterPtS_ii_param_1,
	.param .u32 _Z16GPU_MedianFilterPtS_ii_param_2,
	.param .u32 _Z16GPU_MedianFilterPtS_ii_param_3
)
{
	.local .align 2 .b8 	__local_depot0[18];
	.reg .b64 	%SP;
	.reg .b64 	%SPL;
	.reg .pred 	%p<46>;
	.reg .b16 	%rs<72>;
	.reg .b32 	%r<62>;
	.reg .b64 	%rd<44>;

	mov.u64 	%SPL, __local_depot0;
	ld.param.u64 	%rd8, [_Z16GPU_MedianFilterPtS_ii_param_0];
	ld.param.u64 	%rd7, [_Z16GPU_MedianFilterPtS_ii_param_1];
	ld.param.u32 	%r23, [_Z16GPU_MedianFilterPtS_ii_param_2];
	ld.param.u32 	%r24, [_Z16GPU_MedianFilterPtS_ii_param_3];
	cvta.to.global.u64 	%rd1, %rd8;
	add.u64 	%rd2, %SPL, 0;
	mov.u32 	%r26, %ctaid.x;
	mov.u32 	%r27, %ntid.x;
	mov.u32 	%r28, %tid.x;
	mad.lo.s32 	%r29, %r26, %r27, %r28;
	mov.u32 	%r30, %ctaid.y;
	mov.u32 	%r31, %ntid.y;
	mov.u32 	%r32, %tid.y;
	mad.lo.s32 	%r1, %r30, %r31, %r32;
	mov.b16 	%rs1, 0;
	st.local.u16 	[%rd2], %rs1;
	st.local.u16 	[%rd2+2], %rs1;
	st.local.u16 	[%rd2+4], %rs1;
	st.local.u16 	[%rd2+6], %rs1;
	st.local.u16 	[%rd2+8], %rs1;
	st.local.u16 	[%rd2+10], %rs1;
	st.local.u16 	[%rd2+12], %rs1;
	st.local.u16 	[%rd2+14], %rs1;
	st.local.u16 	[%rd2+16], %rs1;
	add.s32 	%r33, %r29, -1;
	add.s32 	%r2, %r1, -1;
	setp.gt.s32 	%p1, %r29, %r23;
	or.b32  	%r34, %r2, %r33;
	setp.lt.s32 	%p2, %r34, 0;
	setp.gt.s32 	%p3, %r1, %r24;
	or.pred  	%p4, %p3, %p1;
	mul.lo.s32 	%r3, %r2, %r23;
	cvt.s64.s32 	%rd3, %r29;
	cvt.s64.s32 	%rd10, %r3;
	add.s64 	%rd11, %rd10, %rd3;
	shl.b64 	%rd12, %rd11, 1;
	add.s64 	%rd4, %rd1, %rd12;
	mov.b32 	%r55, 0;
	or.pred  	%p5, %p4, %p2;
	@%p5 bra 	$L__BB0_2;
	ld.global.u16 	%rs2, [%rd4+-2];
	st.local.u16 	[%rd2], %rs2;
	mov.b32 	%r55, 1;
$L__BB0_2:
	cvt.u32.u64 	%r36, %rd3;
	setp.gt.s32 	%p6, %r36, %r23;
	setp.lt.s32 	%p7, %r36, 1;
	setp.ge.s32 	%p8, %r1, %r24;
	or.pred  	%p9, %p7, %p8;
	mul.lo.s32 	%r5, %r1, %r23;
	cvt.s64.s32 	%rd13, %r5;
	add.s64 	%rd14, %rd13, %rd3;
	shl.b64 	%rd15, %rd14, 1;
	add.s64 	%rd5, %rd1, %rd15;
	or.pred  	%p10, %p9, %p6;
	@%p10 bra 	$L__BB0_4;
	ld.global.u16 	%rs3, [%rd5+-2];
	add.s32 	%r6, %r55, 1;
	mul.wide.u32 	%rd16, %r55, 2;
	add.s64 	%rd17, %rd2, %rd16;
	st.local.u16 	[%rd17], %rs3;
	mov.u32 	%r55, %r6;
$L__BB0_4:
	setp.lt.s32 	%p11, %r36, 1;
	setp.gt.s32 	%p12, %r36, %r23;
	add.s32 	%r8, %r1, 1;
	setp.ge.s32 	%p13, %r8, %r24;
	or.pred  	%p14, %p11, %p13;
	mad.lo.s32 	%r9, %r23, %r1, %r23;
	cvt.s64.s32 	%rd18, %r9;
	add.s64 	%rd19, %rd18, %rd3;
	shl.b64 	%rd20, %rd19, 1;
	add.s64 	%rd6, %rd1, %rd20;
	or.pred  	%p15, %p14, %p12;
	@%p15 bra 	$L__BB0_6;
	ld.global.u16 	%rs4, [%rd6+-2];
	add.s32 	%r10, %r55, 1;
	mul.wide.u32 	%rd21, %r55, 2;
	add.s64 	%rd22, %rd2, %rd21;
	st.local.u16 	[%rd22], %rs4;
	mov.u32 	%r55, %r10;
$L__BB0_6:
	setp.gt.s32 	%p16, %r1, %r24;
	setp.ge.s32 	%p17, %r36, %r23;
	or.b32  	%r39, %r2, %r36;
	setp.lt.s32 	%p18, %r39, 0;
	or.pred  	%p19, %p18, %p16;
	or.pred  	%p20, %p19, %p17;
	@%p20 bra 	$L__BB0_8;
	add.s32 	%r41, %r3, %r36;
	mul.wide.s32 	%rd23, %r41, 2;
	add.s64 	%rd24, %rd1, %rd23;
	ld.global.u16 	%rs5, [%rd24];
	add.s32 	%r12, %r55, 1;
	mul.wide.u32 	%rd25, %r55, 2;
	add.s64 	%rd26, %rd2, %rd25;
	st.local.u16 	[%rd26], %rs5;
	mov.u32 	%r55, %r12;
$L__BB0_8:
	setp.ge.s32 	%p21, %r36, %r23;
	setp.ge.s32 	%p22, %r1, %r24;
	setp.lt.s32 	%p23, %r36, 0;
	or.pred  	%p24, %p22, %p21;
	or.pred  	%p25, %p24, %p23;
	@%p25 bra 	$L__BB0_10;
	add.s32 	%r44, %r5, %r36;
	mul.wide.s32 	%rd27, %r44, 2;
	add.s64 	%rd28, %rd1, %rd27;
	ld.global.u16 	%rs6, [%rd28];
	add.s32 	%r14, %r55, 1;
	mul.wide.u32 	%rd29, %r55, 2;
	add.s64 	%rd30, %rd2, %rd29;
	st.local.u16 	[%rd30], %rs6;
	mov.u32 	%r55, %r14;
$L__BB0_10:
	setp.lt.s32 	%p26, %r36, 0;
	setp.ge.s32 	%p27, %r36, %r23;
	setp.ge.s32 	%p28, %r8, %r24;
	or.pred  	%p29, %p28, %p27;
	or.pred  	%p30, %p29, %p26;
	@%p30 bra 	$L__BB0_12;
	add.s32 	%r47, %r9, %r36;
	mul.wide.s32 	%rd31, %r47, 2;
	add.s64 	%rd32, %rd1, %rd31;
	ld.global.u16 	%rs7, [%rd32];
	add.s32 	%r16, %r55, 1;
	mul.wide.u32 	%rd33, %r55, 2;
	add.s64 	%rd34, %rd2, %rd33;
	st.local.u16 	[%rd34], %rs7;
	mov.u32 	%r55, %r16;
$L__BB0_12:
	setp.gt.s32 	%p31, %r1, %r24;
	add.s32 	%r18, %r36, 1;
	setp.ge.s32 	%p32, %r18, %r23;
	or.b32  	%r49, %r2, %r18;
	setp.lt.s32 	%p33, %r49, 0;
	or.pred  	%p34, %p33, %p31;
	or.pred  	%p35, %p34, %p32;
	@%p35 bra 	$L__BB0_14;
	ld.global.u16 	%rs8, [%rd4+2];
	add.s32 	%r19, %r55, 1;
	mul.wide.u32 	%rd35, %r55, 2;
	add.s64 	%rd36, %rd2, %rd35;
	st.local.u16 	[%rd36], %rs8;
	mov.u32 	%r55, %r19;
$L__BB0_14:
	setp.ge.s32 	%p36, %r18, %r23;
	setp.ge.s32 	%p37, %r1, %r24;
	setp.lt.s32 	%p38, %r36, -1;
	or.pred  	%p39, %p37, %p36;
	or.pred  	%p40, %p39, %p38;
	@%p40 bra 	$L__BB0_16;
	ld.global.u16 	%rs9, [%rd5+2];
	add.s32 	%r21, %r55, 1;
	mul.wide.u32 	%rd37, %r55, 2;
	add.s64 	%rd38, %rd2, %rd37;
	st.local.u16 	[%rd38], %rs9;
	mov.u32 	%r55, %r21;
$L__BB0_16:
	setp.lt.s32 	%p41, %r36, -1;
	setp.ge.s32 	%p42, %r18, %r23;
	setp.ge.s32 	%p43, %r8, %r24;
	or.pred  	%p44, %p43, %p42;
	or.pred  	%p45, %p44, %p41;
	@%p45 bra 	$L__BB0_18;
	ld.global.u16 	%rs10, [%rd6+2];
	mul.wide.u32 	%rd39, %r55, 2;
	add.s64 	%rd40, %rd2, %rd39;
	st.local.u16 	[%rd40], %rs10;
$L__BB0_18:
	ld.local.u16 	%rs11, [%rd2];
	ld.local.u16 	%rs12, [%rd2+2];
	max.u16 	%rs13, %rs11, %rs12;
	min.u16 	%rs14, %rs11, %rs12;
	ld.local.u16 	%rs15, [%rd2+4];
	max.u16 	%rs16, %rs14, %rs15;
	min.u16 	%rs17, %rs14, %rs15;
	ld.local.u16 	%rs18, [%rd2+6];
	max.u16 	%rs19, %rs17, %rs18;
	min.u16 	%rs20, %rs17, %rs18;
	ld.local.u16 	%rs21, [%rd2+8];
	max.u16 	%rs22, %rs20, %rs21;
	min.u16 	%rs23, %rs20, %rs21;
	ld.local.u16 	%rs24, [%rd2+10];
	max.u16 	%rs25, %rs23, %rs24;
	min.u16 	%rs26, %rs23, %rs24;
	ld.local.u16 	%rs27, [%rd2+12];
	max.u16 	%rs28, %rs26, %rs27;
	min.u16 	%rs29, %rs26, %rs27;
	ld.local.u16 	%rs30, [%rd2+14];
	max.u16 	%rs31, %rs29, %rs30;
	min.u16 	%rs32, %rs29, %rs30;
	ld.local.u16 	%rs33, [%rd2+16];
	max.u16 	%rs34, %rs32, %rs33;
	max.u16 	%rs35, %rs13, %rs16;
	min.u16 	%rs36, %rs13, %rs16;
	max.u16 	%rs37, %rs36, %rs19;
	min.u16 	%rs38, %rs36, %rs19;
	max.u16 	%rs39, %rs38, %rs22;
	min.u16 	%rs40, %rs38, %rs22;
	max.u16 	%rs41, %rs40, %rs25;
	min.u16 	%rs42, %rs40, %rs25;
	max.u16 	%rs43, %rs42, %rs28;
	min.u16 	%rs44, %rs42, %rs28;
	max.u16 	%rs45, %rs44, %rs31;
	min.u16 	%rs46, %rs44, %rs31;
	max.u16 	%rs47, %rs46, %rs34;
	max.u16 	%rs48, %rs35, %rs37;
	min.u16 	%rs49, %rs35, %rs37;
	max.u16 	%rs50, %rs49, %rs39;
	min.u16 	%rs51, %rs49, %rs39;
	max.u16 	%rs52, %rs51, %rs41;
	min.u16 	%rs53, %rs51, %rs41;
	max.u16 	%rs54, %rs53, %rs43;
	min.u16 	%rs55, %rs53, %rs43;
	max.u16 	%rs56, %rs55, %rs45;
	min.u16 	%rs57, %rs55, %rs45;
	max.u16 	%rs58, %rs57, %rs47;
	max.u16 	%rs59, %rs48, %rs50;
	min.u16 	%rs60, %rs48, %rs50;
	max.u16 	%rs61, %rs60, %rs52;
	min.u16 	%rs62, %rs60, %rs52;
	max.u16 	%rs63, %rs62, %rs54;
	min.u16 	%rs64, %rs62, %rs54;
	max.u16 	%rs65, %rs64, %rs56;
	min.u16 	%rs66, %rs64, %rs56;
	max.u16 	%rs67, %rs66, %rs58;
	min.u16 	%rs68, %rs59, %rs61;
	min.u16 	%rs69, %rs68, %rs63;
	min.u16 	%rs70, %rs69, %rs65;
	min.u16 	%rs71, %rs70, %rs67;
	cvta.to.global.u64 	%rd41, %rd7;
	add.s32 	%r53, %r5, %r36;
	mul.wide.s32 	%rd42, %r53, 2;
	add.s64 	%rd43, %rd41, %rd42;
	st.global.u16 	[%rd43], %rs71;
	ret;

}
	// .globl	_Z10Cuda_debugPtS_ii
.visible .entry _Z10Cuda_debugPtS_ii(
	.param .u64 .ptr .align 1 _Z10Cuda_debugPtS_ii_param_0,
	.param .u64 .ptr .align 1 _Z10Cuda_debugPtS_ii_param_1,
	.param .u32 _Z10Cuda_debugPtS_ii_param_2,
	.param .u32 _Z10Cuda_debugPtS_ii_param_3
)
{
	.local .align 8 .b8 	__local_depot1[32];
	.reg .b64 	%SP;
	.reg .b64 	%SPL;
	.reg .pred 	%p<49>;
	.reg .b16 	%rs<83>;
	.reg .b32 	%r<105>;
	.reg .b64 	%rd<134>;

	mov.u64 	%SPL, __local_depot1;
	cvta.local.u64 	%SP, %SPL;
	ld.param.u64 	%rd3, [_Z10Cuda_debugPtS_ii_param_0];
	ld.param.u64 	%rd4, [_Z10Cuda_debugPtS_ii_param_1];
	ld.param.u32 	%r4, [_Z10Cuda_debugPtS_ii_param_2];
	ld.param.u32 	%r5, [_Z10Cuda_debugPtS_ii_param_3];
	cvta.to.global.u64 	%rd1, %rd4;
	add.u64 	%rd2, %SPL, 0;
	mov.u32 	%r7, %ntid.x;
	mov.u32 	%r8, %ctaid.x;
	mov.u32 	%r9, %tid.x;
	mad.lo.s32 	%r1, %r7, %r8, %r9;
	mov.u32 	%r10, %ntid.y;
	mov.u32 	%r11, %ctaid.y;
	mov.u32 	%r12, %tid.y;
	mad.lo.s32 	%r13, %r10, %r11, %r12;
	add.s32 	%r14, %r4, -1;
	setp.ge.s32 	%p2, %r1, %r14;
	add.s32 	%r15, %r5, -1;
	setp.ge.s32 	%p3, %r13, %r15;
	or.pred  	%p4, %p2, %p3;
	setp.eq.s32 	%p5, %r1, 0;
	or.pred  	%p6, %p5, %p4;
	setp.eq.s32 	%p7, %r13, 0;
	or.pred  	%p8, %p6, %p7;
	@%p8 bra 	$L__BB1_6;
	cvta.to.global.u64 	%rd6, %rd3;
	add.s32 	%r16, %r13, -1;
	mul.lo.s32 	%r17, %r16, %r4;
	cvt.s64.s32 	%rd7, %r17;
	cvt.s64.s32 	%rd8, %r1;
	add.s64 	%rd9, %rd7, %rd8;
	shl.b64 	%rd10, %rd9, 1;
	add.s64 	%rd11, %rd6, %rd10;
	ld.global.u16 	%rs1, [%rd11+-2];
	st.local.u16 	[%rd2], %rs1;
	mul.lo.s32 	%r18, %r13, %r4;
	cvt.s64.s32 	%rd12, %r18;
	add.s64 	%rd13, %rd12, %rd8;
	shl.b64 	%rd14, %rd13, 1;
	add.s64 	%rd15, %rd6, %rd14;
	ld.global.u16 	%rs2, [%rd15+-2];
	st.local.u16 	[%rd2+2], %rs2;
	add.s32 	%r19, %r18, %r4;
	cvt.s64.s32 	%rd16, %r19;
	add.s64 	%rd17, %rd16, %rd8;
	shl.b64 	%rd18, %rd17, 1;
	add.s64 	%rd19, %rd6, %rd18;
	ld.global.u16 	%rs3, [%rd19+-2];
	st.local.u16 	[%rd2+4], %rs3;
	add.s32 	%r3, %r17, %r1;
	mul.wide.s32 	%rd20, %r3, 2;
	add.s64 	%rd21, %rd6, %rd20;
	ld.global.u16 	%rs4, [%rd21];
	st.local.u16 	[%rd2+6], %rs4;
	mul.wide.s32 	%rd22, %r4, 2;
	add.s64 	%rd23, %rd21, %rd22;
	ld.global.u16 	%rs5, [%rd23];
	st.local.u16 	[%rd2+8], %rs5;
	add.s64 	%rd24, %rd23, %rd22;
	ld.global.u16 	%rs6, [%rd24];
	st.local.u16 	[%rd2+10], %rs6;
	ld.global.u16 	%rs7, [%rd21+2];
	st.local.u16 	[%rd2+12], %rs7;
	ld.global.u16 	%rs8, [%rd23+2];
	st.local.u16 	[%rd2+14], %rs8;
	ld.global.u16 	%rs9, [%rd24+2];
	st.local.u16 	[%rd2+16], %rs9;
	setp.eq.s32 	%p9, %r1, 25;
	setp.eq.s32 	%p10, %r13, 25;
	and.pred  	%p1, %p9, %p10;
	not.pred 	%p11, %p1;
	@%p11 bra 	$L__BB1_3;
	cvt.u32.u16 	%r20, %rs1;
	add.u64 	%rd25, %SP, 24;
	add.u64 	%rd26, %SPL, 24;
	st.local.u32 	[%rd26], %r20;
	mov.u64 	%rd27, $str;
	cvta.global.u64 	%rd28, %rd27;
	{ // callseq 0, 0
	.param .b64 param0;
	st.param.b64 	[param0], %rd28;
	.param .b64 param1;
	st.param.b64 	[param1], %rd25;
	.param .b32 retval0;
	call.uni (retval0), 
	vprintf, 
	(
	param0, 
	param1
	);
	ld.param.b32 	%r21, [retval0];
	} // callseq 0
	cvt.u32.u16 	%r23, %rs2;
	st.local.u32 	[%rd26], %r23;
	{ // callseq 1, 0
	.param .b64 param0;
	st.param.b64 	[param0], %rd28;
	.param .b64 param1;
	st.param.b64 	[param1], %rd25;
	.param .b32 retval0;
	call.uni (retval0), 
	vprintf, 
	(
	param0, 
	param1
	);
	ld.param.b32 	%r24, [retval0];
	} // callseq 1
	cvt.u32.u16 	%r26, %rs3;
	st.local.u32 	[%rd26], %r26;
	{ // callseq 2, 0
	.param .b64 param0;
	st.param.b64 	[param0], %rd28;
	.param .b64 param1;
	st.param.b64 	[param1], %rd25;
	.param .b32 retval0;
	call.uni (retval0), 
	vprintf, 
	(
	param0, 
	param1
	);
	ld.param.b32 	%r27, [retval0];
	} // callseq 2
	cvt.u32.u16 	%r29, %rs4;
	st.local.u32 	[%rd26], %r29;
	{ // callseq 3, 0
	.param .b64 param0;
	st.param.b64 	[param0], %rd28;
	.param .b64 param1;
	st.param.b64 	[param1], %rd25;
	.param .b32 retval0;
	call.uni (retval0), 
	vprintf, 
	(
	param0, 
	param1
	);
	ld.param.b32 	%r30, [retval0];
	} // callseq 3
	cvt.u32.u16 	%r32, %rs5;
	st.local.u32 	[%rd26], %r32;
	{ // callseq 4, 0
	.param .b64 param0;
	st.param.b64 	[param0], %rd28;
	.param .b64 param1;
	st.param.b64 	[param1], %rd25;
	.param .b32 retval0;
	call.uni (retval0), 
	vprintf, 
	(
	param0, 
	param1
	);
	ld.param.b32 	%r33, [retval0];
	} // callseq 4
	cvt.u32.u16 	%r35, %rs6;
	st.local.u32 	[%rd26], %r35;
	{ // callseq 5, 0
	.param .b64 param0;
	st.param.b64 	[param0], %rd28;
	.param .b64 param1;
	st.param.b64 	[param1], %rd25;
	.param .b32 retval0;
	call.uni (retval0), 
	vprintf, 
	(
	param0, 
	param1
	);
	ld.param.b32 	%r36, [retval0];
	} // callseq 5
	cvt.u32.u16 	%r38, %rs7;
	st.local.u32 	[%rd26], %r38;
	{ // callseq 6, 0
	.param .b64 param0;
	st.param.b64 	[param0], %rd28;
	.param .b64 param1;
	st.param.b64 	[param1], %rd25;
	.param .b32 retval0;
	call.uni (retval0), 
	vprintf, 
	(
	param0, 
	param1
	);
	ld.param.b32 	%r39, [retval0];
	} // callseq 6
	cvt.u32.u16 	%r41, %rs8;
	st.local.u32 	[%rd26], %r41;
	{ // callseq 7, 0
	.param .b64 param0;
	st.param.b64 	[param0], %rd28;
	.param .b64 param1;
	st.param.b64 	[param1], %rd25;
	.param .b32 retval0;
	call.uni (retval0), 
	vprintf, 
	(
	param0, 
	param1
	);
	ld.param.b32 	%r42, [retval0];
	} // callseq 7
	cvt.u32.u16 	%r44, %rs9;
	st.local.u32 	[%rd26], %r44;
	{ // callseq 8, 0
	.param .b64 param0;
	st.param.b64 	[param0], %rd28;
	.param .b64 param1;
	st.param.b64 	[param1], %rd25;
	.param .b32 retval0;
	call.uni (retval0), 
	vprintf, 
	(
	param0, 
	param1
	);
	ld.param.b32 	%r45, [retval0];
	} // callseq 8
	mov.u64 	%rd29, $str$1;
	cvta.global.u64 	%rd30, %rd29;
	{ // callseq 9, 0
	.param .b64 param0;
	st.param.b64 	[param0], %rd30;
	.param .b64 param1;
	st.param.b64 	[param1], 0;
	.param .b32 retval0;
	call.uni (retval0), 
	vprintf, 
	(
	param0, 
	param1
	);
	ld.param.b32 	%r47, [retval0];
	} // callseq 9
$L__BB1_3:
	setp.lt.u16 	%p12, %rs2, %rs1;
	selp.u32 	%r49, 1, 0, %p12;
	mul.wide.u32 	%rd31, %r49, 2;
	add.s64 	%rd32, %rd2, %rd31;
	ld.local.u16 	%rs10, [%rd32];
	setp.lt.u16 	%p13, %rs3, %rs10;
	selp.b32 	%r50, 2, %r49, %p13;
	mul.wide.u32 	%rd33, %r50, 2;
	add.s64 	%rd34, %rd2, %rd33;
	ld.local.u16 	%rs11, [%rd34];
	setp.lt.u16 	%p14, %rs4, %rs11;
	selp.b32 	%r51, 3, %r50, %p14;
	mul.wide.u32 	%rd35, %r51, 2;
	add.s64 	%rd36, %rd2, %rd35;
	ld.local.u16 	%rs12, [%rd36];
	setp.lt.u16 	%p15, %rs5, %rs12;
	selp.b32 	%r52, 4, %r51, %p15;
	mul.wide.u32 	%rd37, %r52, 2;
	add.s64 	%rd38, %rd2, %rd37;
	ld.local.u16 	%rs13, [%rd38];
	setp.lt.u16 	%p16, %rs6, %rs13;
	selp.b32 	%r53, 5, %r52, %p16;
	mul.wide.u32 	%rd39, %r53, 2;
	add.s64 	%rd40, %rd2, %rd39;
	ld.local.u16 	%rs14, [%rd40];
	setp.lt.u16 	%p17, %rs7, %rs14;
	selp.b32 	%r54, 6, %r53, %p17;
	mul.wide.u32 	%rd41, %r54, 2;
	add.s64 	%rd42, %rd2, %rd41;
	ld.local.u16 	%rs15, [%rd42];
	setp.lt.u16 	%p18, %rs8, %rs15;
	selp.b32 	%r55, 7, %r54, %p18;
	cvt.u64.u32 	%rd43, %r55;
	mul.wide.u32 	%rd44, %r55, 2;
	add.s64 	%rd45, %rd2, %rd44;
	ld.local.u16 	%rs16, [%rd45];
	setp.lt.u16 	%p19, %rs9, %rs16;
	selp.b64 	%rd46, 8, %rd43, %p19;
	shl.b64 	%rd47, %rd46, 1;
	add.s64 	%rd48, %rd2, %rd47;
	ld.local.u16 	%rs17, [%rd48];
	st.local.u16 	[%rd2], %rs17;
	st.local.u16 	[%rd48], %rs1;
	ld.local.u16 	%rs18, [%rd2+4];
	ld.local.u16 	%rs19, [%rd2+2];
	setp.lt.u16 	%p20, %rs18, %rs19;
	selp.b32 	%r56, 2, 1, %p20;
	ld.local.u16 	%rs20, [%rd2+6];
	mul.wide.u32 	%rd49, %r56, 2;
	add.s64 	%rd50, %rd2, %rd49;
	ld.local.u16 	%rs21, [%rd50];
	setp.lt.u16 	%p21, %rs20, %rs21;
	selp.b32 	%r57, 3, %r56, %p21;
	ld.local.u16 	%rs22, [%rd2+8];
	mul.wide.u32 	%rd51, %r57, 2;
	add.s64 	%rd52, %rd2, %rd51;
	ld.local.u16 	%rs23, [%rd52];
	setp.lt.u16 	%p22, %rs22, %rs23;
	selp.b32 	%r58, 4, %r57, %p22;
	ld.local.u16 	%rs24, [%rd2+10];
	mul.wide.u32 	%rd53, %r58, 2;
	add.s64 	%rd54, %rd2, %rd53;
	ld.local.u16 	%rs25, [%rd54];
	setp.lt.u16 	%p23, %rs24, %rs25;
	selp.b32 	%r59, 5, %r58, %p23;
	ld.local.u16 	%rs26, [%rd2+12];
	mul.wide.u32 	%rd55, %r59, 2;
	add.s64 	%rd56, %rd2, %rd55;
	ld.local.u16 	%rs27, [%rd56];
	setp.lt.u16 	%p24, %rs26, %rs27;
	selp.b32 	%r60, 6, %r59, %p24;
	ld.local.u16 	%rs28, [%rd2+14];
	cvt.u64.u32 	%rd57, %r60;
	mul.wide.u32 	%rd58, %r60, 2;
	add.s64 	%rd59, %rd2, %rd58;
	ld.local.u16 	%rs29, [%rd59];
	setp.lt.u16 	%p25, %rs28, %rs29;
	ld.local.u16 	%rs30, [%rd2+16];
	selp.b64 	%rd60, 7, %rd57, %p25;
	shl.b64 	%rd61, %rd60, 1;
	add.s64 	%rd62, %rd2, %rd61;
	ld.local.u16 	%rs31, [%rd62];
	setp.lt.u16 	%p26, %rs30, %rs31;
	selp.b64 	%rd63, 8, %rd60, %p26;
	shl.b64 	%rd64, %rd63, 1;
	add.s64 	%rd65, %rd2, %rd64;
	ld.local.u16 	%rs32, [%rd65];
	st.local.u16 	[%rd2+2], %rs32;
	st.local.u16 	[%rd65], %rs19;
	ld.local.u16 	%rs33, [%rd2+6];
	ld.local.u16 	%rs34, [%rd2+4];
	setp.lt.u16 	%p27, %rs33, %rs34;
	selp.b32 	%r61, 3, 2, %p27;
	ld.local.u16 	%rs35, [%rd2+8];
	mul.wide.u32 	%rd66, %r61, 2;
	add.s64 	%rd67, %rd2, %rd66;
	ld.local.u16 	%rs36, [%rd67];
	setp.lt.u16 	%p28, %rs35, %rs36;
	selp.b32 	%r62, 4, %r61, %p28;
	ld.local.u16 	%rs37, [%rd2+10];
	mul.wide.u32 	%rd68, %r62, 2;
	add.s64 	%rd69, %rd2, %rd68;
	ld.local.u16 	%rs38, [%rd69];
	setp.lt.u16 	%p29, %rs37, %rs38;
	selp.b32 	%r63, 5, %r62, %p29;
	ld.local.u16 	%rs39, [%rd2+12];
	mul.wide.u32 	%rd70, %r63, 2;
	add.s64 	%rd71, %rd2, %rd70;
	ld.local.u16 	%rs40, [%rd71];
	setp.lt.u16 	%p30, %rs39, %rs40;
	selp.b32 	%r64, 6, %r63, %p30;
	ld.local.u16 	%rs41, [%rd2+14];
	cvt.u64.u32 	%rd72, %r64;
	mul.wide.u32 	%rd73, %r64, 2;
	add.s64 	%rd74, %rd2, %rd73;
	ld.local.u16 	%rs42, [%rd74];
	setp.lt.u16 	%p31, %rs41, %rs42;
	ld.local.u16 	%rs43, [%rd2+16];
	selp.b64 	%rd75, 7, %rd72, %p31;
	shl.b64 	%rd76, %rd75, 1;
	add.s64 	%rd77, %rd2, %rd76;
	ld.local.u16 	%rs44, [%rd77];
	setp.lt.u16 	%p32, %rs43, %rs44;
	selp.b64 	%rd78, 8, %rd75, %p32;
	shl.b64 	%rd79, %rd78, 1;
	add.s64 	%rd80, %rd2, %rd79;
	ld.local.u16 	%rs45, [%rd80];
	st.local.u16 	[%rd2+4], %rs45;
	st.local.u16 	[%rd80], %rs34;
	ld.local.u16 	%rs46, [%rd2+8];
	ld.local.u16 	%rs47, [%rd2+6];
	setp.lt.u16 	%p33, %rs46, %rs47;
	selp.b32 	%r65, 4, 3, %p33;
	ld.local.u16 	%rs48, [%rd2+10];
	mul.wide.u32 	%rd81, %r65, 2;
	add.s64 	%rd82, %rd2, %rd81;
	ld.local.u16 	%rs49, [%rd82];
	setp.lt.u16 	%p34, %rs48, %rs49;
	selp.b32 	%r66, 5, %r65, %p34;
	ld.local.u16 	%rs50, [%rd2+12];
	mul.wide.u32 	%rd83, %r66, 2;
	add.s64 	%rd84, %rd2, %rd83;
	ld.local.u16 	%rs51, [%rd84];
	setp.lt.u16 	%p35, %rs50, %rs51;
	selp.b32 	%r67, 6, %r66, %p35;
	ld.local.u16 	%rs52, [%rd2+14];
	cvt.u64.u32 	%rd85, %r67;
	mul.wide.u32 	%rd86, %r67, 2;
	add.s64 	%rd87, %rd2, %rd86;
	ld.local.u16 	%rs53, [%rd87];
	setp.lt.u16 	%p36, %rs52, %rs53;
	ld.local.u16 	%rs54, [%rd2+16];
	selp.b64 	%rd88, 7, %rd85, %p36;
	shl.b64 	%rd89, %rd88, 1;
	add.s64 	%rd90, %rd2, %rd89;
	ld.local.u16 	%rs55, [%rd90];
	setp.lt.u16 	%p37, %rs54, %rs55;
	selp.b64 	%rd91, 8, %rd88, %p37;
	shl.b64 	%rd92, %rd91, 1;
	add.s64 	%rd93, %rd2, %rd92;
	ld.local.u16 	%rs56, [%rd93];
	st.local.u16 	[%rd2+6], %rs56;
	st.local.u16 	[%rd93], %rs47;
	ld.local.u16 	%rs57, [%rd2+10];
	ld.local.u16 	%rs58, [%rd2+8];
	setp.lt.u16 	%p38, %rs57, %rs58;
	selp.b32 	%r68, 5, 4, %p38;
	ld.local.u16 	%rs59, [%rd2+12];
	mul.wide.u32 	%rd94, %r68, 2;
	add.s64 	%rd95, %rd2, %rd94;
	ld.local.u16 	%rs60, [%rd95];
	setp.lt.u16 	%p39, %rs59, %rs60;
	selp.b32 	%r69, 6, %r68, %p39;
	ld.local.u16 	%rs61, [%rd2+14];
	cvt.u64.u32 	%rd96, %r69;
	mul.wide.u32 	%rd97, %r69, 2;
	add.s64 	%rd98, %rd2, %rd97;
	ld.local.u16 	%rs62, [%rd98];
	setp.lt.u16 	%p40, %rs61, %rs62;
	ld.local.u16 	%rs63, [%rd2+16];
	selp.b64 	%rd99, 7, %rd96, %p40;
	shl.b64 	%rd100, %rd99, 1;
	add.s64 	%rd101, %rd2, %rd100;
	ld.local.u16 	%rs64, [%rd101];
	setp.lt.u16 	%p41, %rs63, %rs64;
	selp.b64 	%rd102, 8, %rd99, %p41;
	shl.b64 	%rd103, %rd102, 1;
	add.s64 	%rd104, %rd2, %rd103;
	ld.local.u16 	%rs65, [%rd104];
	st.local.u16 	[%rd2+8], %rs65;
	st.local.u16 	[%rd104], %rs58;
	ld.local.u16 	%rs66, [%rd2+12];
	ld.local.u16 	%rs67, [%rd2+10];
	setp.lt.u16 	%p42, %rs66, %rs67;
	selp.b32 	%r70, 6, 5, %p42;
	ld.local.u16 	%rs68, [%rd2+14];
	selp.b64 	%rd105, 6, 5, %p42;
	mul.wide.u32 	%rd106, %r70, 2;
	add.s64 	%rd107, %rd2, %rd106;
	ld.local.u16 	%rs69, [%rd107];
	setp.lt.u16 	%p43, %rs68, %rs69;
	ld.local.u16 	%rs70, [%rd2+16];
	selp.b64 	%rd108, 7, %rd105, %p43;
	shl.b64 	%rd109, %rd108, 1;
	add.s64 	%rd110, %rd2, %rd109;
	ld.local.u16 	%rs71, [%rd110];
	setp.lt.u16 	%p44, %rs70, %rs71;
	selp.b64 	%rd111, 8, %rd108, %p44;
	shl.b64 	%rd112, %rd111, 1;
	add.s64 	%rd113, %rd2, %rd112;
	ld.local.u16 	%rs72, [%rd113];
	st.local.u16 	[%rd2+10], %rs72;
	st.local.u16 	[%rd113], %rs67;
	ld.local.u16 	%rs73, [%rd2+14];
	ld.local.u16 	%rs74, [%rd2+12];
	setp.lt.u16 	%p45, %rs73, %rs74;
	ld.local.u16 	%rs75, [%rd2+16];
	selp.b64 	%rd114, 7, 6, %p45;
	selp.b64 	%rd115, 14, 12, %p45;
	add.s64 	%rd116, %rd2, %rd115;
	ld.local.u16 	%rs76, [%rd116];
	setp.lt.u16 	%p46, %rs75, %rs76;
	selp.b64 	%rd117, 8, %rd114, %p46;
	shl.b64 	%rd118, %rd117, 1;
	add.s64 	%rd119, %rd2, %rd118;
	ld.local.u16 	%rs77, [%rd119];
	st.local.u16 	[%rd2+12], %rs77;
	st.local.u16 	[%rd119], %rs74;
	ld.local.u16 	%rs78, [%rd2+16];
	ld.local.u16 	%rs79, [%rd2+14];
	setp.lt.u16 	%p47, %rs78, %rs79;
	selp.b64 	%rd120, 16, 14, %p47;
	add.s64 	%rd121, %rd2, %rd120;
	ld.local.u16 	%rs80, [%rd121];
	st.local.u16 	[%rd2+14], %rs80;
	st.local.u16 	[%rd121], %rs79;
	@%p11 bra 	$L__BB1_5;
	ld.local.u16 	%r72, [%rd2];
	add.u64 	%rd124, %SP, 24;
	add.u64 	%rd125, %SPL, 24;
	st.local.u32 	[%rd125], %r72;
	mov.u64 	%rd126, $str;
	cvta.global.u64 	%rd127, %rd126;
	{ // callseq 10, 0
	.param .b64 param0;
	st.param.b64 	[param0], %rd127;
	.param .b64 param1;
	st.param.b64 	[param1], %rd124;
	.param .b32 retval0;
	call.uni (retval0), 
	vprintf, 
	(
	param0, 
	param1
	);
	ld.param.b32 	%r73, [retval0];
	} // callseq 10
	ld.local.u16 	%r75, [%rd2+2];
	st.local.u32 	[%rd125], %r75;
	{ // callseq 11, 0
	.param .b64 param0;
	st.param.b64 	[param0], %rd127;
	.param .b64 param1;
	st.param.b64 	[param1], %rd124;
	.param .b32 retval0;
	call.uni (retval0), 
	vprintf, 
	(
	param0, 
	param1
	);
	ld.param.b32 	%r76, [retval0];
	} // callseq 11
	ld.local.u16 	%r78, [%rd2+4];
	st.local.u32 	[%rd125], %r78;
	{ // callseq 12, 0
	.param .b64 param0;
	st.param.b64 	[param0], %rd127;
	.param .b64 param1;
	st.param.b64 	[param1], %rd124;
	.param .b32 retval0;
	call.uni (retval0), 
	vprintf, 
	(
	param0, 
	param1
	);
	ld.param.b32 	%r79, [retval0];
	} // callseq 12
	ld.local.u16 	%r81, [%rd2+6];
	st.local.u32 	[%rd125], %r81;
	{ // callseq 13, 0
	.param .b64 param0;
	st.param.b64 	[param0], %rd127;
	.param .b64 param1;
	st.param.b64 	[param1], %rd124;
	.param .b32 retval0;
	call.uni (retval0), 
	vprintf, 
	(
	param0, 
	param1
	);
	ld.param.b32 	%r82, [retval0];
	} // callseq 13
	ld.local.u16 	%rs82, [%rd2+8];
	cvt.u32.u16 	%r84, %rs82;
	st.local.u32 	[%rd125], %r84;
	{ // callseq 14, 0
	.param .b64 param0;
	st.param.b64 	[param0], %rd127;
	.param .b64 param1;
	st.param.b64 	[param1], %rd124;
	.param .b32 retval0;
	call.uni (retval0), 
	vprintf, 
	(
	param0, 
	param1
	);
	ld.param.b32 	%r85, [retval0];
	} // callseq 14
	ld.local.u16 	%r87, [%rd2+10];
	st.local.u32 	[%rd125], %r87;
	{ // callseq 15, 0
	.param .b64 param0;
	st.param.b64 	[param0], %rd127;
	.param .b64 param1;
	st.param.b64 	[param1], %rd124;
	.param .b32 retval0;
	call.uni (retval0), 
	vprintf, 
	(
	param0, 
	param1
	);
	ld.param.b32 	%r88, [retval0];
	} // callseq 15
	ld.local.u16 	%r90, [%rd2+12];
	st.local.u32 	[%rd125], %r90;
	{ // callseq 16, 0
	.param .b64 param0;
	st.param.b64 	[param0], %rd127;
	.param .b64 param1;
	st.param.b64 	[param1], %rd124;
	.param .b32 retval0;
	call.uni (retval0), 
	vprintf, 
	(
	param0, 
	param1
	);
	ld.param.b32 	%r91, [retval0];
	} // callseq 16
	ld.local.u16 	%r93, [%rd2+14];
	st.local.u32 	[%rd125], %r93;
	{ // callseq 17, 0
	.param .b64 param0;
	st.param.b64 	[param0], %rd127;
	.param .b64 param1;
	st.param.b64 	[param1], %rd124;
	.param .b32 retval0;
	call.uni (retval0), 
	vprintf, 
	(
	param0, 
	param1
	);
	ld.param.b32 	%r94, [retval0];
	} // callseq 17
	ld.local.u16 	%r96, [%rd2+16];
	st.local.u32 	[%rd125], %r96;
	{ // callseq 18, 0
	.param .b64 param0;
	st.param.b64 	[param0], %rd127;
	.param .b64 param1;
	st.param.b64 	[param1], %rd124;
	.param .b32 retval0;
	call.uni (retval0), 
	vprintf, 
	(
	param0, 
	param1
	);
	ld.param.b32 	%r97, [retval0];
	} // callseq 18
	mov.u64 	%rd128, $str$1;
	cvta.global.u64 	%rd129, %rd128;
	{ // callseq 19, 0
	.param .b64 param0;
	st.param.b64 	[param0], %rd129;
	.param .b64 param1;
	st.param.b64 	[param1], 0;
	.param .b32 retval0;
	call.uni (retval0), 
	vprintf, 
	(
	param0, 
	param1
	);
	ld.param.b32 	%r99, [retval0];
	} // callseq 19
	mul.lo.s32 	%r101, %r4, 25;
	add.s32 	%r102, %r101, 25;
	mul.wide.s32 	%rd130, %r101, 2;
	add.s64 	%rd131, %rd1, %rd130;
	st.global.u16 	[%rd131+50], %rs82;
	st.local.v2.u32 	[%rd125], {%r84, %r102};
	mov.u64 	%rd132, $str$2;
	cvta.global.u64 	%rd133, %rd132;
	{ // callseq 20, 0
	.param .b64 param0;
	st.param.b64 	[param0], %rd133;
	.param .b64 param1;
	st.param.b64 	[param1], %rd124;
	.param .b32 retval0;
	call.uni (retval0), 
	vprintf, 
	(
	param0, 
	param1
	);
	ld.param.b32 	%r103, [retval0];
	} // callseq 20
	bra.uni 	$L__BB1_6;
$L__BB1_5:
	add.s32 	%r71, %r3, %r4;
	ld.local.u16 	%rs81, [%rd2+8];
	mul.wide.s32 	%rd122, %r71, 2;
	add.s64 	%rd123, %rd1, %rd122;
	st.global.u16 	[%rd123], %rs81;
$L__BB1_6:
	ret;

}


// ===== COMPILED SASS (sm_100) =====

	.target	sm_100

	.elftype	@"ET_EXEC"


//--------------------- .note.nv.tkinfo           --------------------------
	.section	.note.nv.tkinfo,"",@"SHT_NOTE"
	.sectionflags	@"SHF_NOTE_NV_TKINFO"
	.tkinfo
        /*0018*/ 	.word	0x00000002
        /*0030*/ 	.string	""
        /*0030*/ 	.string	"ptxas"
        /*0030*/ 	.string	"Cuda compilation tools, release 13.0, V13.0.88"
        /*0030*/ 	.string	"Build cuda_13.0.r13.0/compiler.36424714_0"
        /*0030*/ 	.string	"-arch sm_100 -m 64 "



//--------------------- .note.nv.cuinfo           --------------------------
	.section	.note.nv.cuinfo,"",@"SHT_NOTE"
	.sectionflags	@"SHF_NOTE_NV_CUINFO"
        /*0018*/ 	.short	0x0002
        /*001a*/ 	.short	0x0064
        /*001c*/ 	.short	0x0082
	.zero		2


//--------------------- .nv.info                  --------------------------
	.section	.nv.info,"",@"SHT_CUDA_INFO"
	.align	4


	//----- nvinfo : EIATTR_REGCOUNT
	.align		4
        /*0000*/ 	.byte	0x04, 0x2f
        /*0002*/ 	.short	(.L_4 - .L_3)
	.align		4
.L_3:
        /*0004*/ 	.word	index@(_Z16GPU_MedianFilterPtS_ii)
        /*0008*/ 	.word	0x0000001c


	//----- nvinfo : EIATTR_FRAME_SIZE
	.align		4
.L_4:
        /*000c*/ 	.byte	0x04, 0x11
        /*000e*/ 	.short	(.L_6 - .L_5)
	.align		4
.L_5:
        /*0010*/ 	.word	index@(_Z16GPU_MedianFilterPtS_ii)
        /*0014*/ 	.word	0x00000000


	//----- nvinfo : EIATTR_REGCOUNT
	.align		4
.L_6:
        /*0018*/ 	.byte	0x04, 0x2f
        /*001a*/ 	.short	(.L_8 - .L_7)
	.align		4
.L_7:
        /*001c*/ 	.word	index@(_Z10Cuda_debugPtS_ii)
        /*0020*/ 	.word	0x00000028


	//----- nvinfo : EIATTR_FRAME_SIZE
	.align		4
.L_8:
        /*0024*/ 	.byte	0x04, 0x11
        /*0026*/ 	.short	(.L_10 - .L_9)
	.align		4
.L_9:
        /*0028*/ 	.word	index@(_Z10Cuda_debugPtS_ii)
        /*002c*/ 	.word	0x00000020


	//----- nvinfo : EIATTR_MIN_STACK_SIZE
	.align		4
.L_10:
        /*0030*/ 	.byte	0x04, 0x12
        /*0032*/ 	.short	(.L_12 - .L_11)
	.align		4
.L_11:
        /*0034*/ 	.word	index@(_Z10Cuda_debugPtS_ii)
        /*0038*/ 	.word	0x00000020


	//----- nvinfo : EIATTR_MIN_STACK_SIZE
	.align		4
.L_12:
        /*003c*/ 	.byte	0x04, 0x12
        /*003e*/ 	.short	(.L_14 - .L_13)
	.align		4
.L_13:
        /*0040*/ 	.word	index@(_Z16GPU_MedianFilterPtS_ii)
        /*0044*/ 	.word	0x00000000
.L_14:


//--------------------- .nv.compat                --------------------------
	.section	.nv.compat,"",@"SHT_CUDA_COMPAT_INFO"
	.align	4
        /*0000*/ 	.byte	0x02, 0x09, 0x00, 0x00, 0x02, 0x02, 0x01, 0x00, 0x02, 0x05, 0x05, 0x00, 0x03, 0x07, 0x01, 0x01
        /*0010*/ 	.byte	0x02, 0x03, 0x00, 0x00, 0x02, 0x06, 0x01, 0x00, 0x04, 0x0b, 0x08, 0x00, 0x09, 0x00, 0x00, 0x00
        /*0020*/ 	.byte	0x00, 0x00, 0x00, 0x00


//--------------------- .nv.info._Z10Cuda_debugPtS_ii --------------------------
	.section	.nv.info._Z10Cuda_debugPtS_ii,"",@"SHT_CUDA_INFO"
	.sectionflags	@""
	.align	4


	//----- nvinfo : EIATTR_CUDA_API_VERSION
	.align		4
        /*0000*/ 	.byte	0x04, 0x37
        /*0002*/ 	.short	(.L_16 - .L_15)
.L_15:
        /*0004*/ 	.word	0x00000082


	//----- nvinfo : EIATTR_KPARAM_INFO
	.align		4
.L_16:
        /*0008*/ 	.byte	0x04, 0x17
        /*000a*/ 	.short	(.L_18 - .L_17)
.L_17:
        /*000c*/ 	.word	0x00000000
        /*0010*/ 	.short	0x0003
        /*0012*/ 	.short	0x0014
        /*0014*/ 	.byte	0x00, 0xf0, 0x11, 0x00


	//----- nvinfo : EIATTR_KPARAM_INFO
	.align		4
.L_18:
        /*0018*/ 	.byte	0x04, 0x17
        /*001a*/ 	.short	(.L_20 - .L_19)
.L_19:
        /*001c*/ 	.word	0x00000000
        /*0020*/ 	.short	0x0002
        /*0022*/ 	.short	0x0010
        /*0024*/ 	.byte	0x00, 0xf0, 0x11, 0x00


	//----- nvinfo : EIATTR_KPARAM_INFO
	.align		4
.L_20:
        /*0028*/ 	.byte	0x04, 0x17
        /*002a*/ 	.short	(.L_22 - .L_21)
.L_21:
        /*002c*/ 	.word	0x00000000
        /*0030*/ 	.short	0x0001
        /*0032*/ 	.short	0x0008
        /*0034*/ 	.byte	0x00, 0xf5, 0x21, 0x00


	//----- nvinfo : EIATTR_KPARAM_INFO
	.align		4
.L_22:
        /*0038*/ 	.byte	0x04, 0x17
        /*003a*/ 	.short	(.L_24 - .L_23)
.L_23:
        /*003c*/ 	.word	0x00000000
        /*0040*/ 	.short	0x0000
        /*0042*/ 	.short	0x0000
        /*0044*/ 	.byte	0x00, 0xf5, 0x21, 0x00


	//----- nvinfo : EIATTR_SPARSE_MMA_MASK
	.align		4
.L_24:
        /*0048*/ 	.byte	0x03, 0x50
        /*004a*/ 	.short	0x0000


	//----- nvinfo : EIATTR_MAXREG_COUNT
	.align		4
        /*004c*/ 	.byte	0x03, 0x1b
        /*004e*/ 	.short	0x00ff


	//----- nvinfo : EIATTR_EXTERNS
	.align		4
        /*0050*/ 	.byte	0x04, 0x0f
        /*0052*/ 	.short	(.L_26 - .L_25)


	//   ....[0]....
	.align		4
.L_25:
        /*0054*/ 	.word	index@(vprintf)


	//----- nvinfo : EIATTR_MERCURY_ISA_VERSION
	.align		4
.L_26:
        /*0058*/ 	.byte	0x03, 0x5f
        /*005a*/ 	.short	0x0101


	//----- nvinfo : EIATTR_VRC_CTA_INIT_COUNT
	.align		4
        /*005c*/ 	.byte	0x02, 0x4a
	.zero		1
	.zero		1


	//----- nvinfo : EIATTR_SYSCALL_OFFSETS
	.align		4
        /*0060*/ 	.byte	0x04, 0x46
        /*0062*/ 	.short	(.L_28 - .L_27)


	//   ....[0]....
.L_27:
        /*0064*/ 	.word	0x000004d0


	//   ....[1]....
        /*0068*/ 	.word	0x00000590


	//   ....[2]....
        /*006c*/ 	.word	0x00000620


	//   ....[3]....
        /*0070*/ 	.word	0x000006b0


	//   ....[4]....
        /*0074*/ 	.word	0x00000740


	//   ....[5]....
        /*0078*/ 	.word	0x000007d0


	//   ....[6]....
        /*007c*/ 	.word	0x00000860


	//   ....[7]....
        /*0080*/ 	.word	0x000008f0


	//   ....[8]....
        /*0084*/ 	.word	0x00000980


	//   ....[9]....
        /*0088*/ 	.word	0x000009f0


	//   ....[10]....
        /*008c*/ 	.word	0x00001770


	//   ....[11]....
        /*0090*/ 	.word	0x00001810


	//   ....[12]....
        /*0094*/ 	.word	0x000018b0


	//   ....[13]....
        /*0098*/ 	.word	0x00001950


	//   ....[14]....
        /*009c*/ 	.word	0x000019f0


	//   ....[15]....
        /*00a0*/ 	.word	0x00001a90


	//   ....[16]....
        /*00a4*/ 	.word	0x00001b30


	//   ....[17]....
        /*00a8*/ 	.word	0x00001bd0


	//   ....[18]....
        /*00ac*/ 	.word	0x00001c70


	//   ....[19]....
        /*00b0*/ 	.word	0x00001ce0


	//   ....[20]....
        /*00b4*/ 	.word	0x00001dd0


	//----- nvinfo : EIATTR_EXIT_INSTR_OFFSETS
	.align		4
.L_28:
        /*00b8*/ 	.byte	0x04, 0x1c
        /*00ba*/ 	.short	(.L_30 - .L_29)


	//   ....[0]....
.L_29:
        /*00bc*/ 	.word	0x00000150


	//   ....[1]....
        /*00c0*/ 	.word	0x00001de0


	//   ....[2]....
        /*00c4*/ 	.word	0x00001e50


	//----- nvinfo : EIATTR_CRS_STACK_SIZE
	.align		4
.L_30:
        /*00c8*/ 	.byte	0x04, 0x1e
        /*00ca*/ 	.short	(.L_32 - .L_31)
.L_31:
        /*00cc*/ 	.word	0x00000000


	//----- nvinfo : EIATTR_CBANK_PARAM_SIZE
	.align		4
.L_32:
        /*00d0*/ 	.byte	0x03, 0x19
        /*00d2*/ 	.short	0x0018


	//----- nvinfo : EIATTR_PARAM_CBANK
	.align		4
        /*00d4*/ 	.byte	0x04, 0x0a
        /*00d6*/ 	.short	(.L_34 - .L_33)
	.align		4
.L_33:
        /*00d8*/ 	.word	index@(.nv.constant0._Z10Cuda_debugPtS_ii)
        /*00dc*/ 	.short	0x0380
        /*00de*/ 	.short	0x0018


	//----- nvinfo : EIATTR_SW_WAR
	.align		4
.L_34:
        /*00e0*/ 	.byte	0x04, 0x36
        /*00e2*/ 	.short	(.L_36 - .L_35)
.L_35:
        /*00e4*/ 	.word	0x00000008
.L_36:


//--------------------- .nv.info._Z16GPU_MedianFilterPtS_ii --------------------------
	.section	.nv.info._Z16GPU_MedianFilterPtS_ii,"",@"SHT_CUDA_INFO"
	.sectionflags	@""
	.align	4


	//----- nvinfo : EIATTR_CUDA_API_VERSION
	.align		4
        /*0000*/ 	.byte	0x04, 0x37
        /*0002*/ 	.short	(.L_38 - .L_37)
.L_37:
        /*0004*/ 	.word	0x00000082


	//----- nvinfo : EIATTR_KPARAM_INFO
	.align		4
.L_38:
        /*0008*/ 	.byte	0x04, 0x17
        /*000a*/ 	.short	(.L_40 - .L_39)
.L_39:
        /*000c*/ 	.word	0x00000000
        /*0010*/ 	.short	0x0003
        /*0012*/ 	.short	0x0014
        /*0014*/ 	.byte	0x00, 0xf0, 0x11, 0x00


	//----- nvinfo : EIATTR_KPARAM_INFO
	.align		4
.L_40:
        /*0018*/ 	.byte	0x04, 0x17
        /*001a*/ 	.short	(.L_42 - .L_41)
.L_41:
        /*001c*/ 	.word	0x00000000
        /*0020*/ 	.short	0x0002
        /*0022*/ 	.short	0x0010
        /*0024*/ 	.byte	0x00, 0xf0, 0x11, 0x00


	//----- nvinfo : EIATTR_KPARAM_INFO
	.align		4
.L_42:
        /*0028*/ 	.byte	0x04, 0x17
        /*002a*/ 	.short	(.L_44 - .L_43)
.L_43:
        /*002c*/ 	.word	0x00000000
        /*0030*/ 	.short	0x0001
        /*0032*/ 	.short	0x0008
        /*0034*/ 	.byte	0x00, 0xf5, 0x21, 0x00


	//----- nvinfo : EIATTR_KPARAM_INFO
	.align		4
.L_44:
        /*0038*/ 	.byte	0x04, 0x17
        /*003a*/ 	.short	(.L_46 - .L_45)
.L_45:
        /*003c*/ 	.word	0x00000000
        /*0040*/ 	.short	0x0000
        /*0042*/ 	.short	0x0000
        /*0044*/ 	.byte	0x00, 0xf5, 0x21, 0x00


	//----- nvinfo : EIATTR_SPARSE_MMA_MASK
	.align		4
.L_46:
        /*0048*/ 	.byte	0x03, 0x50
        /*004a*/ 	.short	0x0000


	//----- nvinfo : EIATTR_MAXREG_COUNT
	.align		4
        /*004c*/ 	.byte	0x03, 0x1b
        /*004e*/ 	.short	0x00ff


	//----- nvinfo : EIATTR_MERCURY_ISA_VERSION
	.align		4
        /*0050*/ 	.byte	0x03, 0x5f
        /*0052*/ 	.short	0x0101


	//----- nvinfo : EIATTR_VRC_CTA_INIT_COUNT
	.align		4
        /*0054*/ 	.byte	0x02, 0x4a
	.zero		1
	.zero		1


	//----- nvinfo : EIATTR_EXIT_INSTR_OFFSETS
	.align		4
        /*0058*/ 	.byte	0x04, 0x1c
        /*005a*/ 	.short	(.L_48 - .L_47)


	//   ....[0]....
.L_47:
        /*005c*/ 	.word	0x000014a0


	//----- nvinfo : EIATTR_CRS_STACK_SIZE
	.align		4
.L_48:
        /*0060*/ 	.byte	0x04, 0x1e
        /*0062*/ 	.short	(.L_50 - .L_49)
.L_49:
        /*0064*/ 	.word	0x00000000


	//----- nvinfo : EIATTR_CBANK_PARAM_SIZE
	.align		4
.L_50:
        /*0068*/ 	.byte	0x03, 0x19
        /*006a*/ 	.short	0x0018


	//----- nvinfo : EIATTR_PARAM_CBANK
	.align		4
        /*006c*/ 	.byte	0x04, 0x0a
        /*006e*/ 	.short	(.L_52 - .L_51)
	.align		4
.L_51:
        /*0070*/ 	.word	index@(.nv.constant0._Z16GPU_MedianFilterPtS_ii)
        /*0074*/ 	.short	0x0380
        /*0076*/ 	.short	0x0018


	//----- nvinfo : EIATTR_SW_WAR
	.align		4
.L_52:
        /*0078*/ 	.byte	0x04, 0x36
        /*007a*/ 	.short	(.L_54 - .L_53)
.L_53:
        /*007c*/ 	.word	0x00000008
.L_54:


//--------------------- .nv.callgraph             --------------------------
	.section	.nv.callgraph,"",@"SHT_CUDA_CALLGRAPH"
	.align	4
	.sectionentsize	8
	.align		4
        /*0000*/ 	.word	0x00000000
	.align		4
        /*0004*/ 	.word	0xffffffff
	.align		4
        /*0008*/ 	.word	index@(_Z10Cuda_debugPtS_ii)
	.align		4
        /*000c*/ 	.word	index@(vprintf)
	.align		4
        /*0010*/ 	.word	0x00000000
	.align		4
        /*0014*/ 	.word	0xfffffffe
	.align		4
        /*0018*/ 	.word	0x00000000
	.align		4
        /*001c*/ 	.word	0xfffffffd
	.align		4
        /*0020*/ 	.word	0x00000000
	.align		4
        /*0024*/ 	.word	0xfffffffc


//--------------------- .nv.constant4             --------------------------
	.section	.nv.constant4,"a",@progbits
	.align	8
	.align		8
.nv.constant4:
        /*0000*/ 	.dword	vprintf
	.align		8
        /*0008*/ 	.dword	$str
	.align		8
        /*0010*/ 	.dword	$str$1
	.align		8
        /*0018*/ 	.dword	$str$2


//--------------------- .text._Z10Cuda_debugPtS_ii --------------------------
	.section	.text._Z10Cuda_debugPtS_ii,"ax",@progbits
	.align	128
        .global         _Z10Cuda_debugPtS_ii
        .type           _Z10Cuda_debugPtS_ii,@function
        .size           _Z10Cuda_debugPtS_ii,(.L_x_39 - _Z10Cuda_debugPtS_ii)
        .other          _Z10Cuda_debugPtS_ii,@"STO_CUDA_ENTRY STV_DEFAULT"
_Z10Cuda_debugPtS_ii:
.text._Z10Cuda_debugPtS_ii:
[----:B------:R-:W0:Y:S01]  /*0000*/  LDC R1, c[0x0][0x37c] ;  /* 0x0000df00ff017b82 */ /* 0x000e220000000800 */
[----:B------:R-:W1:Y:S07]  /*0010*/  S2R R7, SR_CTAID.Y ;  /* 0x0000000000077919 */ /* 0x000e6e0000002600 */
[----:B------:R-:W2:Y:S01]  /*0020*/  LDC.64 R2, c[0x0][0x390] ;  /* 0x0000e400ff027b82 */ /* 0x000ea20000000a00 */
[----:B------:R-:W3:Y:S01]  /*0030*/  LDCU UR5, c[0x0][0x2fc] ;  /* 0x00005f80ff0577ac */ /* 0x000ee20008000800 */
[----:B0-----:R-:W-:Y:S01]  /*0040*/  VIADD R1, R1, 0xffffffe0 ;  /* 0xffffffe001017836 */ /* 0x001fe20000000000 */
[----:B------:R-:W1:Y:S01]  /*0050*/  S2R R4, SR_TID.Y ;  /* 0x0000000000047919 */ /* 0x000e620000002200 */
[----:B------:R-:W0:Y:S01]  /*0060*/  LDCU UR4, c[0x0][0x360] ;  /* 0x00006c00ff0477ac */ /* 0x000e220008000800 */
[----:B------:R-:W0:Y:S01]  /*0070*/  S2R R0, SR_CTAID.X ;  /* 0x0000000000007919 */ /* 0x000e220000002500 */
[----:B------:R-:W1:Y:S01]  /*0080*/  LDCU UR6, c[0x0][0x364] ;  /* 0x00006c80ff0677ac */ /* 0x000e620008000800 */
[----:B------:R-:W0:Y:S01]  /*0090*/  S2R R5, SR_TID.X ;  /* 0x0000000000057919 */ /* 0x000e220000002100 */
[----:B-1----:R-:W-:-:S02]  /*00a0*/  IMAD R7, R7, UR6, R4 ;  /* 0x0000000607077c24 */ /* 0x002fc4000f8e0204 */
[----:B--2---:R-:W-:Y:S02]  /*00b0*/  VIADD R4, R3, 0xffffffff ;  /* 0xffffffff03047836 */ /* 0x004fe40000000000 */
[----:B------:R-:W-:-:S03]  /*00c0*/  VIADD R3, R2, 0xffffffff ;  /* 0xffffffff02037836 */ /* 0x000fc60000000000 */
[----:B------:R-:W-:Y:S01]  /*00d0*/  ISETP.GE.AND P0, PT, R7, R4, PT ;  /* 0x000000040700720c */ /* 0x000fe20003f06270 */
[----:B0-----:R-:W-:Y:S01]  /*00e0*/  IMAD R0, R0, UR4, R5 ;  /* 0x0000000400007c24 */ /* 0x001fe2000f8e0205 */
[----:B------:R-:W0:Y:S04]  /*00f0*/  LDCU UR4, c[0x0][0x2f8] ;  /* 0x00005f00ff0477ac */ /* 0x000e280008000800 */
[----:B------:R-:W-:-:S04]  /*0100*/  ISETP.GE.OR P0, PT, R0, R3, P0 ;  /* 0x000000030000720c */ /* 0x000fc80000706670 */
[----:B------:R-:W-:-:S04]  /*0110*/  ISETP.EQ.OR P0, PT, R0, RZ, P0 ;  /* 0x000000ff0000720c */ /* 0x000fc80000702670 */
[----:B------:R-:W-:Y:S02]  /*0120*/  ISETP.EQ.OR P0, PT, R7, RZ, P0 ;  /* 0x000000ff0700720c */ /* 0x000fe40000702670 */
[----:B0-----:R-:W-:-:S05]  /*0130*/  IADD3 R29, P1, PT, R1, UR4, RZ ;  /* 0x00000004011d7c10 */ /* 0x001fca000ff3e0ff */
[----:B---3--:R-:W-:-:S06]  /*0140*/  IMAD.X R27, RZ, RZ, UR5, P1 ;  /* 0x00000005ff1b7e24 */ /* 0x008fcc00088e06ff */
[----:B------:R-:W-:Y:S05]  /*0150*/  @P0 EXIT ;  /* 0x000000000000094d */ /* 0x000fea0003800000 */
[----:B------:R-:W0:Y:S01]  /*0160*/  LDC.64 R4, c[0x0][0x380] ;  /* 0x0000e000ff047b82 */ /* 0x000e220000000a00 */
[----:B------:R-:W1:Y:S01]  /*0170*/  LDCU.64 UR4, c[0x0][0x380] ;  /* 0x00007000ff0477ac */ /* 0x000e620008000a00 */
[CC--:B------:R-:W-:Y:S01]  /*0180*/  IMAD R9, R7.reuse, R2.reuse, RZ ;  /* 0x0000000207097224 */ /* 0x0c0fe200078e02ff */
[----:B------:R-:W-:Y:S01]  /*0190*/  SHF.R.S32.HI R6, RZ, 0x1f, R0 ;  /* 0x0000001fff067819 */ /* 0x000fe20000011400 */
[----:B------:R-:W-:Y:S01]  /*01a0*/  VIADD R3, R7, 0xffffffff ;  /* 0xffffffff07037836 */ /* 0x000fe20000000000 */
[----:B------:R-:W2:Y:S01]  /*01b0*/  LDCU.64 UR36, c[0x0][0x358] ;  /* 0x00006b00ff2477ac */ /* 0x000ea20008000a00 */
[----:B------:R-:W-:Y:S01]  /*01c0*/  IMAD.IADD R13, R9, 0x1, R2 ;  /* 0x00000001090d7824 */ /* 0x000fe200078e0202 */
[----:B------:R-:W-:Y:S01]  /*01d0*/  IADD3 R8, P0, PT, R0, R9, RZ ;  /* 0x0000000900087210 */ /* 0x000fe20007f1e0ff */
[----:B------:R-:W-:-:S03]  /*01e0*/  IMAD R3, R3, R2, RZ ;  /* 0x0000000203037224 */ /* 0x000fc600078e02ff */
[-C--:B------:R-:W-:Y:S01]  /*01f0*/  LEA.HI.X.SX32 R11, R9, R6.reuse, 0x1, P0 ;  /* 0x00000006090b7211 */ /* 0x080fe200000f0eff */
[C---:B------:R-:W-:Y:S01]  /*0200*/  IMAD.IADD R25, R0.reuse, 0x1, R3 ;  /* 0x0000000100197824 */ /* 0x040fe200078e0203 */
[C---:B------:R-:W-:Y:S02]  /*0210*/  IADD3 R14, P0, PT, R0.reuse, R3, RZ ;  /* 0x00000003000e7210 */ /* 0x040fe40007f1e0ff */
[----:B------:R-:W-:Y:S02]  /*0220*/  IADD3 R9, P2, PT, R0, R13, RZ ;  /* 0x0000000d00097210 */ /* 0x000fe40007f5e0ff */
[-C--:B------:R-:W-:Y:S02]  /*0230*/  LEA.HI.X.SX32 R3, R3, R6.reuse, 0x1, P0 ;  /* 0x0000000603037211 */ /* 0x080fe400000f0eff */
[----:B------:R-:W-:Y:S02]  /*0240*/  LEA.HI.X.SX32 R6, R13, R6, 0x1, P2 ;  /* 0x000000060d067211 */ /* 0x000fe400010f0eff */
[----:B-1----:R-:W-:-:S02]  /*0250*/  LEA R36, P0, R14, UR4, 0x1 ;  /* 0x000000040e247c11 */ /* 0x002fc4000f8008ff */
[----:B------:R-:W-:Y:S01]  /*0260*/  LEA R10, P1, R8, UR4, 0x1 ;  /* 0x00000004080a7c11 */ /* 0x000fe2000f8208ff */
[----:B0-----:R-:W-:Y:S01]  /*0270*/  IMAD.WIDE R12, R25, 0x2, R4 ;  /* 0x00000002190c7825 */ /* 0x001fe200078e0204 */
[----:B------:R-:W-:Y:S02]  /*0280*/  LEA.HI.X R37, R14, UR5, R3, 0x1, P0 ;  /* 0x000000050e257c11 */ /* 0x000fe400080f0c03 */
[----:B------:R-:W-:Y:S02]  /*0290*/  LEA.HI.X R11, R8, UR5, R11, 0x1, P1 ;  /* 0x00000005080b7c11 */ /* 0x000fe400088f0c0b */
[C---:B------:R-:W-:Y:S01]  /*02a0*/  LEA R8, P1, R9.reuse, UR4, 0x1 ;  /* 0x0000000409087c11 */ /* 0x040fe2000f8208ff */
[----:B------:R-:W-:Y:S01]  /*02b0*/  IMAD.WIDE R14, R2, 0x2, R12 ;  /* 0x00000002020e7825 */ /* 0x000fe200078e020c */
[----:B--2---:R-:W2:Y:S02]  /*02c0*/  LDG.E.U16 R36, desc[UR36][R36.64+-0x2] ;  /* 0xfffffe2424247981 */ /* 0x004ea4000c1e1500 */
[----:B------:R-:W-:-:S02]  /*02d0*/  LEA.HI.X R9, R9, UR5, R6, 0x1, P1 ;  /* 0x0000000509097c11 */ /* 0x000fc400088f0c06 */
[----:B------:R-:W2:Y:S01]  /*02e0*/  LDG.E.U16 R23, desc[UR36][R10.64+-0x2] ;  /* 0xfffffe240a177981 */ /* 0x000ea2000c1e1500 */
[----:B------:R-:W-:-:S03]  /*02f0*/  IMAD.WIDE R16, R2, 0x2, R14 ;  /* 0x0000000202107825 */ /* 0x000fc600078e020e */
[----:B------:R-:W3:Y:S04]  /*0300*/  LDG.E.U16 R34, desc[UR36][R12.64] ;  /* 0x000000240c227981 */ /* 0x000ee8000c1e1500 */
[----:B------:R-:W4:Y:S04]  /*0310*/  LDG.E.U16 R32, desc[UR36][R12.64+0x2] ;  /* 0x000002240c207981 */ /* 0x000f28000c1e1500 */
[----:B------:R-:W5:Y:S04]  /*0320*/  LDG.E.U16 R30, desc[UR36][R14.64] ;  /* 0x000000240e1e7981 */ /* 0x000f68000c1e1500 */
[----:B------:R-:W3:Y:S04]  /*0330*/  LDG.E.U16 R28, desc[UR36][R8.64+-0x2] ;  /* 0xfffffe24081c7981 */ /* 0x000ee8000c1e1500 */
[----:B------:R-:W4:Y:S04]  /*0340*/  LDG.E.U16 R26, desc[UR36][R14.64+0x2] ;  /* 0x000002240e1a7981 */ /* 0x000f28000c1e1500 */
[----:B------:R-:W5:Y:S04]  /*0350*/  LDG.E.U16 R24, desc[UR36][R16.64] ;  /* 0x0000002410187981 */ /* 0x000f68000c1e1500 */
[----:B------:R-:W5:Y:S01]  /*0360*/  LDG.E.U16 R22, desc[UR36][R16.64+0x2] ;  /* 0x0000022410167981 */ /* 0x000f62000c1e1500 */
[----:B------:R-:W-:-:S04]  /*0370*/  ISETP.NE.AND P0, PT, R7, 0x19, PT ;  /* 0x000000190700780c */ /* 0x000fc80003f05270 */
[----:B------:R-:W-:Y:S01]  /*0380*/  ISETP.EQ.AND P3, PT, R0, 0x19, !P0 ;  /* 0x000000190000780c */ /* 0x000fe20004762270 */
[----:B------:R-:W-:Y:S01]  /*0390*/  BSSY.RECONVERGENT B6, `(.L_x_0) ;  /* 0x0000067000067945 */ /* 0x000fe20003800200 */
[----:B------:R-:W-:Y:S02]  /*03a0*/  IMAD.MOV.U32 R19, RZ, RZ, R1 ;  /* 0x000000ffff137224 */ /* 0x000fe400078e0001 */
[----:B------:R-:W-:Y:S02]  /*03b0*/  P2R R31, PR, RZ, 0x8 ;  /* 0x00000008ff1f7803 */ /* 0x000fe40000000000 */
[----:B--2---:R-:W-:Y:S02]  /*03c0*/  PRMT R2, R36, 0x5410, R23 ;  /* 0x0000541024027816 */ /* 0x004fe40000000017 */
[----:B---3--:R-:W-:Y:S02]  /*03d0*/  PRMT R3, R28, 0x5410, R34 ;  /* 0x000054101c037816 */ /* 0x008fe40000000022 */
[----:B----4-:R-:W-:-:S02]  /*03e0*/  PRMT R5, R32, 0x5410, R26 ;  /* 0x0000541020057816 */ /* 0x010fc4000000001a */
[----:B-----5:R-:W-:Y:S01]  /*03f0*/  PRMT R4, R30, 0x5410, R24 ;  /* 0x000054101e047816 */ /* 0x020fe20000000018 */
[----:B------:R0:W-:Y:S04]  /*0400*/  STL.64 [R1], R2 ;  /* 0x0000000201007387 */ /* 0x0001e80000100a00 */
[----:B------:R0:W-:Y:S04]  /*0410*/  STL.U16 [R1+0x10], R22 ;  /* 0x0000101601007387 */ /* 0x0001e80000100400 */
[----:B------:R0:W-:Y:S01]  /*0420*/  STL.64 [R1+0x8], R4 ;  /* 0x0000080401007387 */ /* 0x0001e20000100a00 */
[----:B------:R-:W-:Y:S05]  /*0430*/  @!P3 BRA `(.L_x_1) ;  /* 0x000000040070b947 */ /* 0x000fea0003800000 */
[----:B0-----:R-:W-:Y:S01]  /*0440*/  MOV R2, 0x0 ;  /* 0x0000000000027802 */ /* 0x001fe20000000f00 */
[----:B------:R0:W-:Y:S01]  /*0450*/  STL [R1+0x18], R36 ;  /* 0x0000182401007387 */ /* 0x0001e20000100800 */
[----:B------:R-:W1:Y:S01]  /*0460*/  LDCU.64 UR4, c[0x4][0x8] ;  /* 0x01000100ff0477ac */ /* 0x000e620008000a00 */
[----:B------:R-:W-:-:S03]  /*0470*/  IADD3 R6, P0, PT, R29, 0x18, RZ ;  /* 0x000000181d067810 */ /* 0x000fc60007f1e0ff */
[----:B------:R-:W2:Y:S02]  /*0480*/  LDC.64 R2, c[0x4][R2] ;  /* 0x0100000002027b82 */ /* 0x000ea40000000a00 */
[----:B------:R-:W-:Y:S02]  /*0490*/  IMAD.X R7, RZ, RZ, R27, P0 ;  /* 0x000000ffff077224 */ /* 0x000fe400000e061b */
[----:B-1----:R-:W-:Y:S02]  /*04a0*/  IMAD.U32 R4, RZ, RZ, UR4 ;  /* 0x00000004ff047e24 */ /* 0x002fe4000f8e00ff */
[----:B0-----:R-:W-:-:S07]  /*04b0*/  IMAD.U32 R5, RZ, RZ, UR5 ;  /* 0x00000005ff057e24 */ /* 0x001fce000f8e00ff */
[----:B------:R-:W-:-:S07]  /*04c0*/  LEPC R20, `(.L_x_2) ;  /* 0x000000001014794e */ /* 0x000fce0000000000 */
[----:B--2---:R-:W-:Y:S05]  /*04d0*/  CALL.ABS.NOINC R2 ;  /* 0x0000000002007343 */ /* 0x004fea0003c00000 */
.L_x_2:
[----:B------:R-:W-:Y:S01]  /*04e0*/  MOV R18, 0x0 ;  /* 0x0000000000127802 */ /* 0x000fe20000000f00 */
[----:B------:R0:W-:Y:S01]  /*04f0*/  STL [R1+0x18], R23 ;  /* 0x0000181701007387 */ /* 0x0001e20000100800 */
[----:B------:R-:W1:Y:S01]  /*0500*/  LDCU.64 UR4, c[0x4][0x8] ;  /* 0x01000100ff0477ac */ /* 0x000e620008000a00 */
[----:B------:R-:W-:Y:S01]  /*0510*/  IADD3 R17, P0, PT, R29, 0x18, RZ ;  /* 0x000000181d117810 */ /* 0x000fe20007f1e0ff */
[----:B------:R0:W2:Y:S04]  /*0520*/  LDC.64 R2, c[0x4][R18] ;  /* 0x0100000012027b82 */ /* 0x0000a80000000a00 */
[----:B------:R-:W-:Y:S02]  /*0530*/  IMAD.X R16, RZ, RZ, R27, P0 ;  /* 0x000000ffff107224 */ /* 0x000fe400000e061b */
[----:B------:R-:W-:-:S02]  /*0540*/  IMAD.MOV.U32 R6, RZ, RZ, R17 ;  /* 0x000000ffff067224 */ /* 0x000fc400078e0011 */
[----:B------:R-:W-:Y:S02]  /*0550*/  IMAD.MOV.U32 R7, RZ, RZ, R16 ;  /* 0x000000ffff077224 */ /* 0x000fe400078e0010 */
[----:B-1----:R-:W-:Y:S02]  /*0560*/  IMAD.U32 R4, RZ, RZ, UR4 ;  /* 0x00000004ff047e24 */ /* 0x002fe4000f8e00ff */
[----:B0-----:R-:W-:-:S07]  /*0570*/  IMAD.U32 R5, RZ, RZ, UR5 ;  /* 0x00000005ff057e24 */ /* 0x001fce000f8e00ff */
[----:B------:R-:W-:-:S07]  /*0580*/  LEPC R20, `(.L_x_3) ;  /* 0x000000001014794e */ /* 0x000fce0000000000 */
[----:B--2---:R-:W-:Y:S05]  /*0590*/  CALL.ABS.NOINC R2 ;  /* 0x0000000002007343 */ /* 0x004fea0003c00000 */
.L_x_3:
[----:B------:R0:W-:Y:S01]  /*05a0*/  STL [R1+0x18], R28 ;  /* 0x0000181c01007387 */ /* 0x0001e20000100800 */
[----:B------:R0:W1:Y:S01]  /*05b0*/  LDC.64 R2, c[0x4][R18] ;  /* 0x0100000012027b82 */ /* 0x0000620000000a00 */
[----:B------:R-:W2:Y:S01]  /*05c0*/  LDCU.64 UR4, c[0x4][0x8] ;  /* 0x01000100ff0477ac */ /* 0x000ea20008000a00 */
[----:B------:R-:W-:Y:S02]  /*05d0*/  IMAD.MOV.U32 R6, RZ, RZ, R17 ;  /* 0x000000ffff067224 */ /* 0x000fe400078e0011 */
[----:B------:R-:W-:Y:S01]  /*05e0*/  IMAD.MOV.U32 R7, RZ, RZ, R16 ;  /* 0x000000ffff077224 */ /* 0x000fe200078e0010 */
[----:B--2---:R-:W-:Y:S01]  /*05f0*/  MOV R4, UR4 ;  /* 0x0000000400047c02 */ /* 0x004fe20008000f00 */
[----:B0-----:R-:W-:-:S07]  /*0600*/  IMAD.U32 R5, RZ, RZ, UR5 ;  /* 0x00000005ff057e24 */ /* 0x001fce000f8e00ff */
[----:B------:R-:W-:-:S07]  /*0610*/  LEPC R20, `(.L_x_4) ;  /* 0x000000001014794e */ /* 0x000fce0000000000 */
[----:B-1----:R-:W-:Y:S05]  /*0620*/  CALL.ABS.NOINC R2 ;  /* 0x0000000002007343 */ /* 0x002fea0003c00000 */
.L_x_4:
[----:B------:R0:W-:Y:S01]  /*0630*/  STL [R1+0x18], R34 ;  /* 0x0000182201007387 */ /* 0x0001e20000100800 */
[----:B------:R0:W1:Y:S01]  /*0640*/  LDC.64 R2, c[0x4][R18] ;  /* 0x0100000012027b82 */ /* 0x0000620000000a00 */
[----:B------:R-:W2:Y:S01]  /*0650*/  LDCU.64 UR4, c[0x4][0x8] ;  /* 0x01000100ff0477ac */ /* 0x000ea20008000a00 */
[----:B------:R-:W-:Y:S02]  /*0660*/  IMAD.MOV.U32 R6, RZ, RZ, R17 ;  /* 0x000000ffff067224 */ /* 0x000fe400078e0011 */
[----:B------:R-:W-:Y:S02]  /*0670*/  IMAD.MOV.U32 R7, RZ, RZ, R16 ;  /* 0x000000ffff077224 */ /* 0x000fe400078e0010 */
[----:B--2---:R-:W-:Y:S02]  /*0680*/  IMAD.U32 R4, RZ, RZ, UR4 ;  /* 0x00000004ff047e24 */ /* 0x004fe4000f8e00ff */
[----:B0-----:R-:W-:-:S07]  /*0690*/  IMAD.U32 R5, RZ, RZ, UR5 ;  /* 0x00000005ff057e24 */ /* 0x001fce000f8e00ff */
[----:B------:R-:W-:-:S07]  /*06a0*/  LEPC R20, `(.L_x_5) ;  /* 0x000000001014794e */ /* 0x000fce0000000000 */
[----:B-1----:R-:W-:Y:S05]  /*06b0*/  CALL.ABS.NOINC R2 ;  /* 0x0000000002007343 */ /* 0x002fea0003c00000 */
.L_x_5:
        /* <DEDUP_REMOVED lines=9> */
.L_x_6:
[----:B------:R0:W-:Y:S01]  /*0750*/  STL [R1+0x18], R24 ;  /* 0x0000181801007387 */ /* 0x0001e20000100800 */
[----:B------:R0:W1:Y:S01]  /*0760*/  LDC.64 R2, c[0x4][R18] ;  /* 0x0100000012027b82 */ /* 0x0000620000000a00 */
[----:B------:R-:W2:Y:S01]  /*0770*/  LDCU.64 UR4, c[0x4][0x8] ;  /* 0x01000100ff0477ac */ /* 0x000ea20008000a00 */
[----:B------:R-:W-:Y:S01]  /*0780*/  IMAD.MOV.U32 R6, RZ, RZ, R17 ;  /* 0x000000ffff067224 */ /* 0x000fe200078e0011 */
[----:B------:R-:W-:Y:S01]  /*0790*/  MOV R7, R16 ;  /* 0x0000001000077202 */ /* 0x000fe20000000f00 */
[----:B--2---:R-:W-:Y:S02]  /*07a0*/  IMAD.U32 R4, RZ, RZ, UR4 ;  /* 0x00000004ff047e24 */ /* 0x004fe4000f8e00ff */
[----:B0-----:R-:W-:-:S07]  /*07b0*/  IMAD.U32 R5, RZ, RZ, UR5 ;  /* 0x00000005ff057e24 */ /* 0x001fce000f8e00ff */
[----:B------:R-:W-:-:S07]  /*07c0*/  LEPC R20, `(.L_x_7) ;  /* 0x000000001014794e */ /* 0x000fce0000000000 */
[----:B-1----:R-:W-:Y:S05]  /*07d0*/  CALL.ABS.NOINC R2 ;  /* 0x0000000002007343 */ /* 0x002fea0003c00000 */
.L_x_7:
        /* <DEDUP_REMOVED lines=9> */
.L_x_8:
        /* <DEDUP_REMOVED lines=9> */
.L_x_9:
        /* <DEDUP_REMOVED lines=9> */
.L_x_10:
[----:B------:R0:W1:Y:S01]  /*0990*/  LDC.64 R2, c[0x4][R18] ;  /* 0x0100000012027b82 */ /* 0x0000620000000a00 */
[----:B------:R-:W2:Y:S01]  /*09a0*/  LDCU.64 UR4, c[0x4][0x10] ;  /* 0x01000200ff0477ac */ /* 0x000ea20008000a00 */
[----:B------:R-:W-:Y:S01]  /*09b0*/  CS2R R6, SRZ ;  /* 0x0000000000067805 */ /* 0x000fe2000001ff00 */
[----:B--2---:R-:W-:Y:S02]  /*09c0*/  IMAD.U32 R4, RZ, RZ, UR4 ;  /* 0x00000004ff047e24 */ /* 0x004fe4000f8e00ff */
[----:B0-----:R-:W-:-:S07]  /*09d0*/  IMAD.U32 R5, RZ, RZ, UR5 ;  /* 0x00000005ff057e24 */ /* 0x001fce000f8e00ff */
[----:B------:R-:W-:-:S07]  /*09e0*/  LEPC R20, `(.L_x_1) ;  /* 0x000000001014794e */ /* 0x000fce0000000000 */
[----:B-1----:R-:W-:Y:S05]  /*09f0*/  CALL.ABS.NOINC R2 ;  /* 0x0000000002007343 */ /* 0x002fea0003c00000 */
.L_x_1:
[----:B------:R-:W-:Y:S05]  /*0a00*/  BSYNC.RECONVERGENT B6 ;  /* 0x0000000000067941 */ /* 0x000fea0003800200 */
.L_x_0:
[----:B------:R-:W-:Y:S02]  /*0a10*/  ISETP.GE.U32.AND P0, PT, R23, R36, PT ;  /* 0x000000241700720c */ /* 0x000fe40003f06070 */
[----:B------:R-:W-:Y:S02]  /*0a20*/  ISETP.NE.AND P6, PT, R31, RZ, PT ;  /* 0x000000ff1f00720c */ /* 0x000fe40003fc5270 */
[----:B------:R-:W-:-:S04]  /*0a30*/  SEL R0, RZ, 0x1, P0 ;  /* 0x00000001ff007807 */ /* 0x000fc80000000000 */
[----:B0-----:R-:W-:-:S05]  /*0a40*/  LEA R2, R0, R19, 0x1 ;  /* 0x0000001300027211 */ /* 0x001fca00078e08ff */
[----:B------:R-:W2:Y:S02]  /*0a50*/  LDL.U16 R3, [R2] ;  /* 0x0000000002037983 */ /* 0x000ea40000100400 */
[----:B--2---:R-:W-:-:S04]  /*0a60*/  ISETP.GE.U32.AND P0, PT, R28, R3, PT ;  /* 0x000000031c00720c */ /* 0x004fc80003f06070 */
[----:B------:R-:W-:-:S05]  /*0a70*/  SEL R0, R0, 0x2, P0 ;  /* 0x0000000200007807 */ /* 0x000fca0000000000 */
[----:B------:R-:W-:-:S06]  /*0a80*/  IMAD R3, R0, 0x2, R19 ;  /* 0x0000000200037824 */ /* 0x000fcc00078e0213 */
[----:B------:R-:W2:Y:S02]  /*0a90*/  LDL.U16 R3, [R3] ;  /* 0x0000000003037983 */ /* 0x000ea40000100400 */
[----:B--2---:R-:W-:-:S04]  /*0aa0*/  ISETP.GE.U32.AND P0, PT, R34, R3, PT ;  /* 0x000000032200720c */ /* 0x004fc80003f06070 */
[----:B------:R-:W-:-:S05]  /*0ab0*/  SEL R0, R0, 0x3, P0 ;  /* 0x0000000300007807 */ /* 0x000fca0000000000 */
[----:B------:R-:W-:-:S05]  /*0ac0*/  IMAD R4, R0, 0x2, R19 ;  /* 0x0000000200047824 */ /* 0x000fca00078e0213 */
[----:B------:R-:W2:Y:S02]  /*0ad0*/  LDL.U16 R5, [R4] ;  /* 0x0000000004057983 */ /* 0x000ea40000100400 */
[----:B--2---:R-:W-:-:S04]  /*0ae0*/  ISETP.GE.U32.AND P0, PT, R30, R5, PT ;  /* 0x000000051e00720c */ /* 0x004fc80003f06070 */
[----:B------:R-:W-:-:S05]  /*0af0*/  SEL R0, R0, 0x4, P0 ;  /* 0x0000000400007807 */ /* 0x000fca0000000000 */
[----:B------:R-:W-:-:S05]  /*0b00*/  IMAD R2, R0, 0x2, R19 ;  /* 0x0000000200027824 */ /* 0x000fca00078e0213 */
        /* <DEDUP_REMOVED lines=15> */
[----:B------:R-:W-:-:S05]  /*0c00*/  IMAD.U32 R7, R0, 0x2, R1 ;  /* 0x0000000200077824 */ /* 0x000fca00078e0001 */
[----:B------:R-:W2:Y:S04]  /*0c10*/  LDL.U16 R0, [R7] ;  /* 0x0000000007007983 */ /* 0x000ea80000100400 */
[----:B--2---:R0:W-:Y:S04]  /*0c20*/  STL.U16 [R1], R0 ;  /* 0x0000000001007387 */ /* 0x0041e80000100400 */
[----:B------:R1:W-:Y:S04]  /*0c30*/  STL.U16 [R7], R36 ;  /* 0x0000002407007387 */ /* 0x0003e80000100400 */
[----:B------:R-:W2:Y:S04]  /*0c40*/  LDL.U16 R2, [R1+0x4] ;  /* 0x0000040001027983 */ /* 0x000ea80000100400 */
[----:B------:R-:W2:Y:S01]  /*0c50*/  LDL.U16 R3, [R1+0x2] ;  /* 0x0000020001037983 */ /* 0x000ea20000100400 */
[----:B------:R-:W-:-:S03]  /*0c60*/  IMAD.MOV.U32 R9, RZ, RZ, 0x2 ;  /* 0x00000002ff097424 */ /* 0x000fc600078e00ff */
[----:B------:R-:W3:Y:S04]  /*0c70*/  LDL.U16 R4, [R1+0x6] ;  /* 0x0000060001047983 */ /* 0x000ee80000100400 */
[----:B0-----:R-:W4:Y:S01]  /*0c80*/  LDL.U16 R0, [R1+0x8] ;  /* 0x0000080001007983 */ /* 0x001f220000100400 */
[----:B--2---:R-:W-:-:S04]  /*0c90*/  ISETP.GE.U32.AND P0, PT, R2, R3, PT ;  /* 0x000000030200720c */ /* 0x004fc80003f06070 */
[----:B------:R-:W-:-:S05]  /*0ca0*/  SEL R2, R9, 0x1, !P0 ;  /* 0x0000000109027807 */ /* 0x000fca0004000000 */
[----:B------:R-:W-:-:S06]  /*0cb0*/  IMAD R5, R2, 0x2, R19 ;  /* 0x0000000202057824 */ /* 0x000fcc00078e0213 */
[----:B------:R-:W3:Y:S02]  /*0cc0*/  LDL.U16 R5, [R5] ;  /* 0x0000000005057983 */ /* 0x000ee40000100400 */
[----:B---3--:R-:W-:-:S04]  /*0cd0*/  ISETP.GE.U32.AND P0, PT, R4, R5, PT ;  /* 0x000000050400720c */ /* 0x008fc80003f06070 */
[----:B------:R-:W-:-:S05]  /*0ce0*/  SEL R2, R2, 0x3, P0 ;  /* 0x0000000302027807 */ /* 0x000fca0000000000 */
[----:B------:R-:W-:-:S05]  /*0cf0*/  IMAD R4, R2, 0x2, R19 ;  /* 0x0000000202047824 */ /* 0x000fca00078e0213 */
[----:B-1----:R-:W4:Y:S02]  /*0d00*/  LDL.U16 R7, [R4] ;  /* 0x0000000004077983 */ /* 0x002f240000100400 */
[----:B----4-:R-:W-:Y:S02]  /*0d10*/  ISETP.GE.U32.AND P0, PT, R0, R7, PT ;  /* 0x000000070000720c */ /* 0x010fe40003f06070 */
[----:B------:R-:W2:Y:S02]  /*0d20*/  LDL.U16 R0, [R1+0xa] ;  /* 0x00000a0001007983 */ /* 0x000ea40000100400 */
[----:B------:R-:W-:-:S05]  /*0d30*/  SEL R2, R2, 0x4, P0 ;  /* 0x0000000402027807 */ /* 0x000fca0000000000 */
[----:B------:R-:W-:-:S05]  /*0d40*/  IMAD R6, R2, 0x2, R19 ;  /* 0x0000000202067824 */ /* 0x000fca00078e0213 */
[----:B------:R-:W2:Y:S02]  /*0d50*/  LDL.U16 R7, [R6] ;  /* 0x0000000006077983 */ /* 0x000ea40000100400 */
[----:B--2---:R-:W-:Y:S02]  /*0d60*/  ISETP.GE.U32.AND P0, PT, R0, R7, PT ;  /* 0x000000070000720c */ /* 0x004fe40003f06070 */
[----:B------:R-:W2:Y:S02]  /*0d70*/  LDL.U16 R0, [R1+0xc] ;  /* 0x00000c0001007983 */ /* 0x000ea40000100400 */
[----:B------:R-:W-:-:S05]  /*0d80*/  SEL R2, R2, 0x5, P0 ;  /* 0x0000000502027807 */ /* 0x000fca0000000000 */
[----:B------:R-:W-:-:S06]  /*0d90*/  IMAD R5, R2, 0x2, R19 ;  /* 0x0000000202057824 */ /* 0x000fcc00078e0213 */
[----:B------:R-:W2:Y:S02]  /*0da0*/  LDL.U16 R5, [R5] ;  /* 0x0000000005057983 */ /* 0x000ea40000100400 */
[----:B--2---:R-:W-:Y:S02]  /*0db0*/  ISETP.GE.U32.AND P0, PT, R0, R5, PT ;  /* 0x000000050000720c */ /* 0x004fe40003f06070 */
[----:B------:R-:W2:Y:S02]  /*0dc0*/  LDL.U16 R0, [R1+0xe] ;  /* 0x00000e0001007983 */ /* 0x000ea40000100400 */
[----:B------:R-:W-:-:S05]  /*0dd0*/  SEL R2, R2, 0x6, P0 ;  /* 0x0000000602027807 */ /* 0x000fca0000000000 */
[----:B------:R-:W-:-:S05]  /*0de0*/  IMAD R4, R2, 0x2, R19 ;  /* 0x0000000202047824 */ /* 0x000fca00078e0213 */
[----:B------:R-:W2:Y:S02]  /*0df0*/  LDL.U16 R7, [R4] ;  /* 0x0000000004077983 */ /* 0x000ea40000100400 */
[----:B--2---:R-:W-:Y:S02]  /*0e00*/  ISETP.GE.U32.AND P0, PT, R0, R7, PT ;  /* 0x000000070000720c */ /* 0x004fe40003f06070 */
[----:B------:R-:W2:Y:S02]  /*0e10*/  LDL.U16 R0, [R1+0x10] ;  /* 0x0000100001007983 */ /* 0x000ea40000100400 */
[----:B------:R-:W-:-:S05]  /*0e20*/  SEL R2, R2, 0x7, P0 ;  /* 0x0000000702027807 */ /* 0x000fca0000000000 */
[----:B------:R-:W-:-:S06]  /*0e30*/  IMAD.U32 R7, R2, 0x2, R1 ;  /* 0x0000000202077824 */ /* 0x000fcc00078e0001 */
[----:B------:R-:W2:Y:S02]  /*0e40*/  LDL.U16 R7, [R7] ;  /* 0x0000000007077983 */ /* 0x000ea40000100400 */
[----:B--2---:R-:W-:-:S04]  /*0e50*/  ISETP.GE.U32.AND P0, PT, R0, R7, PT ;  /* 0x000000070000720c */ /* 0x004fc80003f06070 */
[----:B------:R-:W-:-:S04]  /*0e60*/  SEL R8, R2, 0x8, P0 ;  /* 0x0000000802087807 */ /* 0x000fc80000000000 */
[----:B------:R-:W-:-:S05]  /*0e70*/  LEA R8, R8, R1, 0x1 ;  /* 0x0000000108087211 */ /* 0x000fca00078e08ff */
[----:B------:R-:W2:Y:S04]  /*0e80*/  LDL.U16 R0, [R8] ;  /* 0x0000000008007983 */ /* 0x000ea80000100400 */
[----:B--2---:R0:W-:Y:S04]  /*0e90*/  STL.U16 [R1+0x2], R0 ;  /* 0x0000020001007387 */ /* 0x0041e80000100400 */
[----:B------:R1:W-:Y:S04]  /*0ea0*/  STL.U16 [R8], R3 ;  /* 0x0000000308007387 */ /* 0x0003e80000100400 */
[----:B------:R-:W2:Y:S04]  /*0eb0*/  LDL.U16 R2, [R1+0x6] ;  /* 0x0000060001027983 */ /* 0x000ea80000100400 */
[----:B------:R-:W2:Y:S04]  /*0ec0*/  LDL.U16 R5, [R1+0x4] ;  /* 0x0000040001057983 */ /* 0x000ea80000100400 */
[----:B------:R-:W3:Y:S04]  /*0ed0*/  LDL.U16 R4, [R1+0x8] ;  /* 0x0000080001047983 */ /* 0x000ee80000100400 */
[----:B0-----:R-:W4:Y:S01]  /*0ee0*/  LDL.U16 R0, [R1+0xa] ;  /* 0x00000a0001007983 */ /* 0x001f220000100400 */
[----:B--2---:R-:W-:-:S04]  /*0ef0*/  ISETP.GE.U32.AND P0, PT, R2, R5, PT ;  /* 0x000000050200720c */ /* 0x004fc80003f06070 */
[----:B------:R-:W-:-:S05]  /*0f00*/  SEL R2, R9, 0x3, P0 ;  /* 0x0000000309027807 */ /* 0x000fca0000000000 */
[----:B------:R-:W-:-:S05]  /*0f10*/  IMAD R6, R2, 0x2, R19 ;  /* 0x0000000202067824 */ /* 0x000fca00078e0213 */
        /* <DEDUP_REMOVED lines=21> */
[----:B------:R-:W-:-:S05]  /*1070*/  SEL R8, R2, 0x8, P0 ;  /* 0x0000000802087807 */ /* 0x000fca0000000000 */
[----:B------:R-:W-:-:S05]  /*1080*/  IMAD.U32 R8, R8, 0x2, R1 ;  /* 0x0000000208087824 */ /* 0x000fca00078e0001 */
[----:B------:R-:W2:Y:S04]  /*1090*/  LDL.U16 R0, [R8] ;  /* 0x0000000008007983 */ /* 0x000ea80000100400 */
[----:B--2---:R0:W-:Y:S04]  /*10a0*/  STL.U16 [R1+0x4], R0 ;  /* 0x0000040001007387 */ /* 0x0041e80000100400 */
        /* <DEDUP_REMOVED lines=44> */
[----:B------:R-:W-:-:S04]  /*1370*/  SEL R2, R2, 0x7, P0 ;  /* 0x0000000702027807 */ /* 0x000fc80000000000 */
[----:B------:R-:W-:-:S05]  /*1380*/  LEA R7, R2, R1, 0x1 ;  /* 0x0000000102077211 */ /* 0x000fca00078e08ff */
        /* <DEDUP_REMOVED lines=18> */
[----:B------:R-:W-:-:S05]  /*14b0*/  IMAD.U32 R7, R2, 0x2, R1 ;  /* 0x0000000202077824 */ /* 0x000fca00078e0001 */
[----:B-1----:R-:W4:Y:S02]  /*14c0*/  LDL.U16 R5, [R7] ;  /* 0x0000000007057983 */ /* 0x002f240000100400 */
[----:B----4-:R-:W-:-:S04]  /*14d0*/  ISETP.GE.U32.AND P0, PT, R0, R5, PT ;  /* 0x000000050000720c */ /* 0x010fc80003f06070 */
[----:B------:R-:W-:-:S05]  /*14e0*/  SEL R4, R2, 0x8, P0 ;  /* 0x0000000802047807 */ /* 0x000fca0000000000 */
[----:B------:R-:W-:-:S05]  /*14f0*/  IMAD.U32 R4, R4, 0x2, R1 ;  /* 0x0000000204047824 */ /* 0x000fca00078e0001 */
[----:B------:R-:W2:Y:S04]  /*1500*/  LDL.U16 R0, [R4] ;  /* 0x0000000004007983 */ /* 0x000ea80000100400 */
[----:B--2---:R0:W-:Y:S04]  /*1510*/  STL.U16 [R1+0xa], R0 ;  /* 0x00000a0001007387 */ /* 0x0041e80000100400 */
[----:B------:R1:W-:Y:S04]  /*1520*/  STL.U16 [R4], R3 ;  /* 0x0000000304007387 */ /* 0x0003e80000100400 */
[----:B------:R-:W2:Y:S04]  /*1530*/  LDL.U16 R2, [R1+0xe] ;  /* 0x00000e0001027983 */ /* 0x000ea80000100400 */
[----:B------:R-:W2:Y:S01]  /*1540*/  LDL.U16 R5, [R1+0xc] ;  /* 0x00000c0001057983 */ /* 0x000ea20000100400 */
[----:B------:R-:W-:Y:S01]  /*1550*/  IMAD.MOV.U32 R8, RZ, RZ, 0xe ;  /* 0x0000000eff087424 */ /* 0x000fe200078e00ff */
[----:B--2---:R-:W-:-:S04]  /*1560*/  ISETP.GE.U32.AND P0, PT, R2, R5, PT ;  /* 0x000000050200720c */ /* 0x004fc80003f06070 */
[----:B------:R-:W-:-:S05]  /*1570*/  SEL R2, R8, 0xc, !P0 ;  /* 0x0000000c08027807 */ /* 0x000fca0004000000 */
[----:B------:R-:W-:Y:S02]  /*1580*/  IMAD.IADD R7, R1, 0x1, R2 ;  /* 0x0000000101077824 */ /* 0x000fe400078e0202 */
[----:B------:R-:W2:Y:S04]  /*1590*/  LDL.U16 R2, [R1+0x10] ;  /* 0x0000100001027983 */ /* 0x000ea80000100400 */
[----:B------:R-:W2:Y:S01]  /*15a0*/  LDL.U16 R7, [R7] ;  /* 0x0000000007077983 */ /* 0x000ea20000100400 */
[----:B------:R-:W-:Y:S02]  /*15b0*/  SEL R6, R9, 0x7, P0 ;  /* 0x0000000709067807 */ /* 0x000fe40000000000 */
[----:B--2---:R-:W-:-:S04]  /*15c0*/  ISETP.GE.U32.AND P0, PT, R2, R7, PT ;  /* 0x000000070200720c */ /* 0x004fc80003f06070 */
[----:B------:R-:W-:-:S05]  /*15d0*/  SEL R6, R6, 0x8, P0 ;  /* 0x0000000806067807 */ /* 0x000fca0000000000 */
[----:B------:R-:W-:-:S05]  /*15e0*/  IMAD.U32 R6, R6, 0x2, R1 ;  /* 0x0000000206067824 */ /* 0x000fca00078e0001 */
[----:B0-----:R-:W2:Y:S04]  /*15f0*/  LDL.U16 R0, [R6] ;  /* 0x0000000006007983 */ /* 0x001ea80000100400 */
[----:B--2---:R0:W-:Y:S04]  /*1600*/  STL.U16 [R1+0xc], R0 ;  /* 0x00000c0001007387 */ /* 0x0041e80000100400 */
[----:B------:R0:W-:Y:S04]  /*1610*/  STL.U16 [R6], R5 ;  /* 0x0000000506007387 */ /* 0x0001e80000100400 */
[----:B------:R-:W2:Y:S04]  /*1620*/  LDL.U16 R2, [R1+0x10] ;  /* 0x0000100001027983 */ /* 0x000ea80000100400 */
[----:B-1----:R-:W2:Y:S02]  /*1630*/  LDL.U16 R3, [R1+0xe] ;  /* 0x00000e0001037983 */ /* 0x002ea40000100400 */
[----:B--2---:R-:W-:-:S04]  /*1640*/  ISETP.GE.U32.AND P0, PT, R2, R3, PT ;  /* 0x000000030200720c */ /* 0x004fc80003f06070 */
[----:B------:R-:W-:-:S05]  /*1650*/  SEL R4, R8, 0x10, P0 ;  /* 0x0000001008047807 */ /* 0x000fca0000000000 */
[----:B------:R-:W-:-:S05]  /*1660*/  IMAD.IADD R4, R1, 0x1, R4 ;  /* 0x0000000101047824 */ /* 0x000fca00078e0204 */
[----:B------:R-:W2:Y:S04]  /*1670*/  LDL.U16 R2, [R4] ;  /* 0x0000000004027983 */ /* 0x000ea80000100400 */
[----:B--2---:R0:W-:Y:S04]  /*1680*/  STL.U16 [R1+0xe], R2 ;  /* 0x00000e0201007387 */ /* 0x0041e80000100400 */
[----:B------:R0:W-:Y:S01]  /*1690*/  STL.U16 [R4], R3 ;  /* 0x0000000304007387 */ /* 0x0001e20000100400 */
[----:B------:R-:W-:Y:S05]  /*16a0*/  @!P6 BRA `(.L_x_11) ;  /* 0x0000000400d0e947 */ /* 0x000fea0003800000 */
[----:B0-----:R-:W2:Y:S01]  /*16b0*/  LDL.U16 R0, [R1] ;  /* 0x0000000001007983 */ /* 0x001ea20000100400 */
[----:B------:R-:W-:Y:S01]  /*16c0*/  MOV R2, 0x0 ;  /* 0x0000000000027802 */ /* 0x000fe20000000f00 */
[----:B------:R-:W0:Y:S01]  /*16d0*/  LDCU.64 UR4, c[0x4][0x8] ;  /* 0x01000100ff0477ac */ /* 0x000e220008000a00 */
[----:B------:R-:W-:Y:S02]  /*16e0*/  IADD3 R29, P0, PT, R29, 0x18, RZ ;  /* 0x000000181d1d7810 */ /* 0x000fe40007f1e0ff */
[----:B------:R1:W3:Y:S03]  /*16f0*/  LDC.64 R8, c[0x4][R2] ;  /* 0x0100000002087b82 */ /* 0x0002e60000000a00 */
[----:B------:R-:W-:Y:S02]  /*1700*/  IMAD.X R27, RZ, RZ, R27, P0 ;  /* 0x000000ffff1b7224 */ /* 0x000fe400000e061b */
[----:B------:R-:W-:-:S03]  /*1710*/  IMAD.MOV.U32 R6, RZ, RZ, R29 ;  /* 0x000000ffff067224 */ /* 0x000fc600078e001d */
[----:B------:R-:W-:Y:S01]  /*1720*/  MOV R7, R27 ;  /* 0x0000001b00077202 */ /* 0x000fe20000000f00 */
[----:B0-----:R-:W-:Y:S02]  /*1730*/  IMAD.U32 R4, RZ, RZ, UR4 ;  /* 0x00000004ff047e24 */ /* 0x001fe4000f8e00ff */
[----:B------:R-:W-:Y:S01]  /*1740*/  IMAD.U32 R5, RZ, RZ, UR5 ;  /* 0x00000005ff057e24 */ /* 0x000fe2000f8e00ff */
[----:B--23--:R1:W-:Y:S06]  /*1750*/  STL [R1+0x18], R0 ;  /* 0x0000180001007387 */ /* 0x00c3ec0000100800 */
[----:B------:R-:W-:-:S07]  /*1760*/  LEPC R20, `(.L_x_12) ;  /* 0x000000001014794e */ /* 0x000fce0000000000 */
[----:B-1----:R-:W-:Y:S05]  /*1770*/  CALL.ABS.NOINC R8 ;  /* 0x0000000008007343 */ /* 0x002fea0003c00000 */
.L_x_12:
[----:B------:R-:W2:Y:S01]  /*1780*/  LDL.U16 R0, [R1+0x2] ;  /* 0x0000020001007983 */ /* 0x000ea20000100400 */
[----:B------:R0:W1:Y:S01]  /*1790*/  LDC.64 R8, c[0x4][R2] ;  /* 0x0100000002087b82 */ /* 0x0000620000000a00 */
[----:B------:R-:W3:Y:S01]  /*17a0*/  LDCU.64 UR4, c[0x4][0x8] ;  /* 0x01000100ff0477ac */ /* 0x000ee20008000a00 */
[----:B------:R-:W-:Y:S02]  /*17b0*/  IMAD.MOV.U32 R6, RZ, RZ, R29 ;  /* 0x000000ffff067224 */ /* 0x000fe400078e001d */
[----:B------:R-:W-:Y:S02]  /*17c0*/  IMAD.MOV.U32 R7, RZ, RZ, R27 ;  /* 0x000000ffff077224 */ /* 0x000fe400078e001b */
[----:B---3--:R-:W-:Y:S02]  /*17d0*/  IMAD.U32 R4, RZ, RZ, UR4 ;  /* 0x00000004ff047e24 */ /* 0x008fe4000f8e00ff */
[----:B------:R-:W-:Y:S01]  /*17e0*/  IMAD.U32 R5, RZ, RZ, UR5 ;  /* 0x00000005ff057e24 */ /* 0x000fe2000f8e00ff */
[----:B-12---:R0:W-:Y:S06]  /*17f0*/  STL [R1+0x18], R0 ;  /* 0x0000180001007387 */ /* 0x0061ec0000100800 */
[----:B------:R-:W-:-:S07]  /*1800*/  LEPC R20, `(.L_x_13) ;  /* 0x000000001014794e */ /* 0x000fce0000000000 */
[----:B0-----:R-:W-:Y:S05]  /*1810*/  CALL.ABS.NOINC R8 ;  /* 0x0000000008007343 */ /* 0x001fea0003c00000 */
.L_x_13:
        /* <DEDUP_REMOVED lines=10> */
.L_x_14:
        /* <DEDUP_REMOVED lines=10> */
.L_x_15:
[----:B------:R-:W2:Y:S01]  /*1960*/  LDL.U16 R16, [R1+0x8] ;  /* 0x0000080001107983 */ /* 0x000ea20000100400 */
[----:B------:R0:W1:Y:S01]  /*1970*/  LDC.64 R8, c[0x4][R2] ;  /* 0x0100000002087b82 */ /* 0x0000620000000a00 */
[----:B------:R-:W3:Y:S01]  /*1980*/  LDCU.64 UR4, c[0x4][0x8] ;  /* 0x01000100ff0477ac */ /* 0x000ee20008000a00 */
[----:B------:R-:W-:Y:S02]  /*1990*/  IMAD.MOV.U32 R6, RZ, RZ, R29 ;  /* 0x000000ffff067224 */ /* 0x000fe400078e001d */
[----:B------:R-:W-:Y:S02]  /*19a0*/  IMAD.MOV.U32 R7, RZ, RZ, R27 ;  /* 0x000000ffff077224 */ /* 0x000fe400078e001b */
[----:B---3--:R-:W-:Y:S01]  /*19b0*/  IMAD.U32 R4, RZ, RZ, UR4 ;  /* 0x00000004ff047e24 */ /* 0x008fe2000f8e00ff */
[----:B------:R-:W-:Y:S01]  /*19c0*/  MOV R5, UR5 ;  /* 0x0000000500057c02 */ /* 0x000fe20008000f00 */
[----:B-12---:R0:W-:Y:S06]  /*19d0*/  STL [R1+0x18], R16 ;  /* 0x0000181001007387 */ /* 0x0061ec0000100800 */
[----:B------:R-:W-:-:S07]  /*19e0*/  LEPC R20, `(.L_x_16) ;  /* 0x000000001014794e */ /* 0x000fce0000000000 */
[----:B0-----:R-:W-:Y:S05]  /*19f0*/  CALL.ABS.NOINC R8 ;  /* 0x0000000008007343 */ /* 0x001fea0003c00000 */
.L_x_16:
        /* <DEDUP_REMOVED lines=10> */
.L_x_17:
        /* <DEDUP_REMOVED lines=10> */
.L_x_18:
[----:B------:R-:W2:Y:S01]  /*1b40*/  LDL.U16 R0, [R1+0xe] ;  /* 0x00000e0001007983 */ /* 0x000ea20000100400 */
[----:B------:R0:W1:Y:S01]  /*1b50*/  LDC.64 R8, c[0x4][R2] ;  /* 0x0100000002087b82 */ /* 0x0000620000000a00 */
[----:B------:R-:W3:Y:S01]  /*1b60*/  LDCU.64 UR4, c[0x4][0x8] ;  /* 0x01000100ff0477ac */ /* 0x000ee20008000a00 */
[----:B------:R-:W-:Y:S01]  /*1b70*/  IMAD.MOV.U32 R6, RZ, RZ, R29 ;  /* 0x000000ffff067224 */ /* 0x000fe200078e001d */
[----:B------:R-:W-:Y:S01]  /*1b80*/  MOV R7, R27 ;  /* 0x0000001b00077202 */ /* 0x000fe20000000f00 */
[----:B---3--:R-:W-:Y:S02]  /*1b90*/  IMAD.U32 R4, RZ, RZ, UR4 ;  /* 0x00000004ff047e24 */ /* 0x008fe4000f8e00ff */
[----:B------:R-:W-:Y:S01]  /*1ba0*/  IMAD.U32 R5, RZ, RZ, UR5 ;  /* 0x00000005ff057e24 */ /* 0x000fe2000f8e00ff */
[----:B-12---:R0:W-:Y:S06]  /*1bb0*/  STL [R1+0x18], R0 ;  /* 0x0000180001007387 */ /* 0x0061ec0000100800 */
[----:B------:R-:W-:-:S07]  /*1bc0*/  LEPC R20, `(.L_x_19) ;  /* 0x000000001014794e */ /* 0x000fce0000000000 */
[----:B0-----:R-:W-:Y:S05]  /*1bd0*/  CALL.ABS.NOINC R8 ;  /* 0x0000000008007343 */ /* 0x001fea0003c00000 */
.L_x_19:
        /* <DEDUP_REMOVED lines=10> */
.L_x_20:
[----:B------:R0:W1:Y:S01]  /*1c80*/  LDC.64 R8, c[0x4][R2] ;  /* 0x0100000002087b82 */ /* 0x0000620000000a00 */
[----:B------:R-:W2:Y:S01]  /*1c90*/  LDCU.64 UR4, c[0x4][0x10] ;  /* 0x01000200ff0477ac */ /* 0x000ea20008000a00 */
[----:B------:R-:W-:Y:S01]  /*1ca0*/  CS2R R6, SRZ ;  /* 0x0000000000067805 */ /* 0x000fe2000001ff00 */
[----:B--2---:R-:W-:Y:S02]  /*1cb0*/  IMAD.U32 R4, RZ, RZ, UR4 ;  /* 0x00000004ff047e24 */ /* 0x004fe4000f8e00ff */
[----:B0-----:R-:W-:-:S07]  /*1cc0*/  IMAD.U32 R5, RZ, RZ, UR5 ;  /* 0x00000005ff057e24 */ /* 0x001fce000f8e00ff */
[----:B------:R-:W-:-:S07]  /*1cd0*/  LEPC R20, `(.L_x_21) ;  /* 0x000000001014794e */ /* 0x000fce0000000000 */
[----:B-1----:R-:W-:Y:S05]  /*1ce0*/  CALL.ABS.NOINC R8 ;  /* 0x0000000008007343 */ /* 0x002fea0003c00000 */
.L_x_21:
[----:B------:R-:W0:Y:S01]  /*1cf0*/  LDC R3, c[0x0][0x390] ;  /* 0x0000e400ff037b82 */ /* 0x000e220000000800 */
[----:B------:R-:W1:Y:S01]  /*1d00*/  LDCU.64 UR4, c[0x4][0x18] ;  /* 0x01000300ff0477ac */ /* 0x000e620008000a00 */
[----:B------:R-:W-:Y:S02]  /*1d10*/  IMAD.MOV.U32 R6, RZ, RZ, R29 ;  /* 0x000000ffff067224 */ /* 0x000fe400078e001d */
[----:B------:R-:W-:-:S04]  /*1d20*/  IMAD.MOV.U32 R7, RZ, RZ, R27 ;  /* 0x000000ffff077224 */ /* 0x000fc800078e001b */
[----:B------:R-:W2:Y:S01]  /*1d30*/  LDC.64 R8, c[0x0][0x388] ;  /* 0x0000e200ff087b82 */ /* 0x000ea20000000a00 */
[----:B-1----:R-:W-:Y:S02]  /*1d40*/  IMAD.U32 R4, RZ, RZ, UR4 ;  /* 0x00000004ff047e24 */ /* 0x002fe4000f8e00ff */
[----:B------:R-:W-:Y:S02]  /*1d50*/  IMAD.U32 R5, RZ, RZ, UR5 ;  /* 0x00000005ff057e24 */ /* 0x000fe4000f8e00ff */
[----:B0-----:R-:W-:-:S04]  /*1d60*/  IMAD R3, R3, 0x19, RZ ;  /* 0x0000001903037824 */ /* 0x001fc800078e02ff */
[C---:B------:R-:W-:Y:S02]  /*1d70*/  VIADD R17, R3.reuse, 0x19 ;  /* 0x0000001903117836 */ /* 0x040fe40000000000 */
[----:B--2---:R-:W-:-:S03]  /*1d80*/  IMAD.WIDE R8, R3, 0x2, R8 ;  /* 0x0000000203087825 */ /* 0x004fc600078e0208 */
[----:B------:R0:W-:Y:S01]  /*1d90*/  STL.64 [R1+0x18], R16 ;  /* 0x0000181001007387 */ /* 0x0001e20000100a00 */
[----:B------:R-:W1:Y:S03]  /*1da0*/  LDC.64 R2, c[0x4][R2] ;  /* 0x0100000002027b82 */ /* 0x000e660000000a00 */
[----:B------:R0:W-:Y:S02]  /*1db0*/  STG.E.U16 desc[UR36][R8.64+0x32], R16 ;  /* 0x0000321008007986 */ /* 0x0001e4000c101524 */
[----:B------:R-:W-:-:S07]  /*1dc0*/  LEPC R20, `(.L_x_22) ;  /* 0x000000001014794e */ /* 0x000fce0000000000 */
[----:B01----:R-:W-:Y:S05]  /*1dd0*/  CALL.ABS.NOINC R2 ;  /* 0x0000000002007343 */ /* 0x003fea0003c00000 */
.L_x_22:
[----:B------:R-:W-:Y:S05]  /*1de0*/  EXIT ;  /* 0x000000000000794d */ /* 0x000fea0003800000 */
.L_x_11:
[----:B0-----:R-:W2:Y:S01]  /*1df0*/  LDL.U16 R5, [R1+0x8] ;  /* 0x0000080001057983 */ /* 0x001ea20000100400 */
[----:B------:R-:W0:Y:S01]  /*1e00*/  LDC.64 R2, c[0x0][0x388] ;  /* 0x0000e200ff027b82 */ /* 0x000e220000000a00 */
[----:B------:R-:W1:Y:S02]  /*1e10*/  LDCU UR4, c[0x0][0x390] ;  /* 0x00007200ff0477ac */ /* 0x000e640008000800 */
[----:B-1----:R-:W-:-:S04]  /*1e20*/  VIADD R25, R25, UR4 ;  /* 0x0000000419197c36 */ /* 0x002fc80008000000 */
[----:B0-----:R-:W-:-:S05]  /*1e30*/  IMAD.WIDE R2, R25, 0x2, R2 ;  /* 0x0000000219027825 */ /* 0x001fca00078e0202 */
[----:B--2---:R-:W-:Y:S01]  /*1e40*/  STG.E.U16 desc[UR36][R2.64], R5 ;  /* 0x0000000502007986 */ /* 0x004fe2000c101524 */
[----:B------:R-:W-:Y:S05]  /*1e50*/  EXIT ;  /* 0x000000000000794d */ /* 0x000fea0003800000 */
.L_x_23:
[----:B------:R-:W-:-:S00]  /*1e60*/  BRA `(.L_x_23) ;  /* 0xfffffffc00fc7947 */ /* 0x000fc0000383ffff */
[----:B------:R-:W-:-:S00]  /*1e70*/  NOP ;  /* 0x0000000000007918 */ /* 0x000fc00000000000 */
        /* <DEDUP_REMOVED lines=8> */
.L_x_39:


//--------------------- .text._Z16GPU_MedianFilterPtS_ii --------------------------
	.section	.text._Z16GPU_MedianFilterPtS_ii,"ax",@progbits
	.align	128
        .global         _Z16GPU_MedianFilterPtS_ii
        .type           _Z16GPU_MedianFilterPtS_ii,@function
        .size           _Z16GPU_MedianFilterPtS_ii,(.L_x_40 - _Z16GPU_MedianFilterPtS_ii)
        .other          _Z16GPU_MedianFilterPtS_ii,@"STO_CUDA_ENTRY STV_DEFAULT"
_Z16GPU_MedianFilterPtS_ii:
.text._Z16GPU_MedianFilterPtS_ii:
[----:B------:R-:W-:Y:S01]  /*0000*/  LDC R1, c[0x0][0x37c] ;  /* 0x0000df00ff017b82 */ /* 0x000fe20000000800 */
[----:B------:R-:W0:Y:S07]  /*0010*/  S2R R2, SR_TID.Y ;  /* 0x0000000000027919 */ /* 0x000e2e0000002200 */
[----:B------:R-:W1:Y:S01]  /*0020*/  LDC R19, c[0x0][0x360] ;  /* 0x0000d800ff137b82 */ /* 0x000e620000000800 */
[----:B------:R-:W2:Y:S01]  /*0030*/  LDCU.64 UR6, c[0x0][0x390] ;  /* 0x00007200ff0677ac */ /* 0x000ea20008000a00 */
[----:B------:R-:W-:Y:S01]  /*0040*/  PRMT R11, RZ, 0x7610, R11 ;  /* 0x00007610ff0b7816 */ /* 0x000fe2000000000b */
[----:B------:R-:W1:Y:S01]  /*0050*/  S2R R0, SR_TID.X ;  /* 0x0000000000007919 */ /* 0x000e620000002100 */
[----:B------:R-:W-:Y:S01]  /*0060*/  IMAD.MOV.U32 R10, RZ, RZ, RZ ;  /* 0x000000ffff0a7224 */ /* 0x000fe200078e00ff */
[----:B------:R-:W3:Y:S01]  /*0070*/  LDCU.64 UR8, c[0x0][0x380] ;  /* 0x00007000ff0877ac */ /* 0x000ee20008000a00 */
[----:B------:R-:W-:-:S02]  /*0080*/  PRMT R9, RZ, 0x7610, R9 ;  /* 0x00007610ff097816 */ /* 0x000fc40000000009 */
[----:B------:R-:W0:Y:S01]  /*0090*/  S2UR UR5, SR_CTAID.Y ;  /* 0x00000000000579c3 */ /* 0x000e220000002600 */
[----:B------:R-:W-:Y:S02]  /*00a0*/  PRMT R8, RZ, 0x7610, R8 ;  /* 0x00007610ff087816 */ /* 0x000fe40000000008 */
[----:B------:R-:W-:Y:S02]  /*00b0*/  PRMT R6, RZ, 0x7610, R6 ;  /* 0x00007610ff067816 */ /* 0x000fe40000000006 */
[----:B------:R-:W-:-:S03]  /*00c0*/  PRMT R4, RZ, 0x7610, R4 ;  /* 0x00007610ff047816 */ /* 0x000fc60000000004 */
[----:B------:R-:W0:Y:S08]  /*00d0*/  LDC R21, c[0x0][0x364] ;  /* 0x0000d900ff157b82 */ /* 0x000e300000000800 */
[----:B------:R-:W1:Y:S01]  /*00e0*/  S2UR UR4, SR_CTAID.X ;  /* 0x00000000000479c3 */ /* 0x000e620000002500 */
[----:B0-----:R-:W-:-:S04]  /*00f0*/  IMAD R21, R21, UR5, R2 ;  /* 0x0000000515157c24 */ /* 0x001fc8000f8e0202 */
[C---:B------:R-:W-:Y:S02]  /*0100*/  VIADD R24, R21.reuse, 0xffffffff ;  /* 0xffffffff15187836 */ /* 0x040fe40000000000 */
[----:B--2---:R-:W-:Y:S02]  /*0110*/  IMAD R18, R21, UR6, RZ ;  /* 0x0000000615127c24 */ /* 0x004fe4000f8e02ff */
[----:B-1----:R-:W-:Y:S01]  /*0120*/  IMAD R19, R19, UR4, R0 ;  /* 0x0000000413137c24 */ /* 0x002fe2000f8e0200 */
[----:B------:R-:W0:Y:S01]  /*0130*/  LDCU.64 UR4, c[0x0][0x358] ;  /* 0x00006b00ff0477ac */ /* 0x000e220008000a00 */
[----:B------:R-:W-:Y:S02]  /*0140*/  IMAD R22, R24, UR6, RZ ;  /* 0x0000000618167c24 */ /* 0x000fe4000f8e02ff */
[C---:B------:R-:W-:Y:S01]  /*0150*/  VIADD R3, R19.reuse, 0xffffffff ;  /* 0xffffffff13037836 */ /* 0x040fe20000000000 */
[C---:B------:R-:W-:Y:S01]  /*0160*/  ISETP.GT.AND P0, PT, R19.reuse, UR6, PT ;  /* 0x0000000613007c0c */ /* 0x040fe2000bf04270 */
[----:B------:R-:W-:Y:S01]  /*0170*/  VIADD R23, R19, 0x1 ;  /* 0x0000000113177836 */ /* 0x000fe20000000000 */
[----:B------:R-:W-:Y:S01]  /*0180*/  SHF.R.S32.HI R17, RZ, 0x1f, R19 ;  /* 0x0000001fff117819 */ /* 0x000fe20000011413 */
[C---:B------:R-:W-:Y:S01]  /*0190*/  VIADD R25, R21.reuse, 0x1 ;  /* 0x0000000115197836 */ /* 0x040fe20000000000 */
[----:B------:R-:W-:-:S02]  /*01a0*/  ISETP.GT.OR P0, PT, R21, UR7, P0 ;  /* 0x0000000715007c0c */ /* 0x000fc40008704670 */
[----:B------:R-:W-:Y:S02]  /*01b0*/  LOP3.LUT R3, R24, R3, RZ, 0xfc, !PT ;  /* 0x0000000318037212 */ /* 0x000fe400078efcff */
[----:B------:R-:W-:Y:S02]  /*01c0*/  IADD3 R2, P1, PT, R19, R22, RZ ;  /* 0x0000001613027210 */ /* 0x000fe40007f3e0ff */
[----:B------:R-:W-:Y:S02]  /*01d0*/  ISETP.LT.OR P0, PT, R3, RZ, P0 ;  /* 0x000000ff0300720c */ /* 0x000fe40000701670 */
[----:B------:R-:W-:Y:S02]  /*01e0*/  LEA.HI.X.SX32 R7, R22, R17, 0x1, P1 ;  /* 0x0000001116077211 */ /* 0x000fe400008f0eff */
[----:B---3--:R-:W-:Y:S02]  /*01f0*/  LEA R14, P1, R2, UR8, 0x1 ;  /* 0x00000008020e7c11 */ /* 0x008fe4000f8208ff */
[----:B------:R-:W-:-:S02]  /*0200*/  IADD3 R0, P2, PT, R19, R18, RZ ;  /* 0x0000001213007210 */ /* 0x000fc40007f5e0ff */
[----:B------:R-:W-:Y:S02]  /*0210*/  LEA.HI.X R15, R2, UR9, R7, 0x1, P1 ;  /* 0x00000009020f7c11 */ /* 0x000fe400088f0c07 */
[----:B------:R-:W-:Y:S02]  /*0220*/  ISETP.GE.AND P1, PT, R21, UR7, PT ;  /* 0x0000000715007c0c */ /* 0x000fe4000bf26270 */
[----:B------:R-:W-:Y:S01]  /*0230*/  LEA.HI.X.SX32 R5, R18, R17, 0x1, P2 ;  /* 0x0000001112057211 */ /* 0x000fe200010f0eff */
[----:B0-----:R0:W5:Y:S01]  /*0240*/  @!P0 LDG.E.U16 R11, desc[UR4][R14.64+-0x2] ;  /* 0xfffffe040e0b8981 */ /* 0x001162000c1e1500 */
[C---:B------:R-:W-:Y:S01]  /*0250*/  LEA R12, P2, R0.reuse, UR8, 0x1 ;  /* 0x00000008000c7c11 */ /* 0x040fe2000f8408ff */
[----:B------:R-:W-:Y:S01]  /*0260*/  BSSY.RECONVERGENT B0, `(.L_x_24) ;  /* 0x0000023000007945 */ /* 0x000fe20003800200 */
[C---:B------:R-:W-:Y:S01]  /*0270*/  ISETP.LT.OR P1, PT, R19.reuse, 0x1, P1 ;  /* 0x000000011300780c */ /* 0x040fe20000f21670 */
[----:B------:R-:W-:Y:S01]  /*0280*/  @!P0 IMAD.MOV.U32 R10, RZ, RZ, 0x1 ;  /* 0x00000001ff0a8424 */ /* 0x000fe200078e00ff */
[----:B------:R-:W-:Y:S01]  /*0290*/  LEA.HI.X R13, R0, UR9, R5, 0x1, P2 ;  /* 0x00000009000d7c11 */ /* 0x000fe200090f0c05 */
[----:B------:R-:W-:Y:S01]  /*02a0*/  IMAD.U32 R0, RZ, RZ, UR6 ;  /* 0x00000006ff007e24 */ /* 0x000fe2000f8e00ff */
[----:B------:R-:W-:-:S02]  /*02b0*/  ISETP.GT.OR P2, PT, R19, UR6, P1 ;  /* 0x0000000613007c0c */ /* 0x000fc40008f44670 */
[----:B------:R-:W-:Y:S01]  /*02c0*/  ISETP.GE.AND P4, PT, R23, UR6, PT ;  /* 0x0000000617007c0c */ /* 0x000fe2000bf86270 */
[----:B------:R-:W-:Y:S01]  /*02d0*/  IMAD R0, R21, R0, UR6 ;  /* 0x0000000615007e24 */ /* 0x000fe2000f8e0200 */
[----:B------:R-:W-:Y:S02]  /*02e0*/  PRMT R7, RZ, 0x7610, R7 ;  /* 0x00007610ff077816 */ /* 0x000fe40000000007 */
[----:B------:R-:W-:Y:S02]  /*02f0*/  PRMT R5, RZ, 0x7610, R5 ;  /* 0x00007610ff057816 */ /* 0x000fe40000000005 */
[----:B------:R-:W-:Y:S02]  /*0300*/  ISETP.GE.OR P1, PT, R25, UR7, P4 ;  /* 0x0000000719007c0c */ /* 0x000fe4000a726670 */
[----:B------:R-:W-:Y:S02]  /*0310*/  PRMT R3, RZ, 0x7610, R3 ;  /* 0x00007610ff037816 */ /* 0x000fe40000000003 */
[----:B------:R-:W-:Y:S01]  /*0320*/  PRMT R2, RZ, 0x7610, R2 ;  /* 0x00007610ff027816 */ /* 0x000fe20000000002 */
[----:B0-----:R-:W-:Y:S08]  /*0330*/  @P2 BRA `(.L_x_25) ;  /* 0x0000000000542947 */ /* 0x001ff00003800000 */
[----:B------:R-:W2:Y:S01]  /*0340*/  LDG.E.U16 R20, desc[UR4][R12.64+-0x2] ;  /* 0xfffffe040c147981 */ /* 0x000ea2000c1e1500 */
[C---:B------:R-:W-:Y:S02]  /*0350*/  IMAD.SHL.U32 R16, R10.reuse, 0x2, RZ ;  /* 0x000000020a107824 */ /* 0x040fe400078e00ff */
[----:B------:R-:W-:-:S03]  /*0360*/  VIADD R10, R10, 0x1 ;  /* 0x000000010a0a7836 */ /* 0x000fc60000000000 */
[C---:B------:R-:W-:Y:S02]  /*0370*/  ISETP.EQ.AND P5, PT, R16.reuse, RZ, PT ;  /* 0x000000ff1000720c */ /* 0x040fe40003fa2270 */
[C---:B------:R-:W-:Y:S02]  /*0380*/  ISETP.EQ.AND P6, PT, R16.reuse, 0x2, PT ;  /* 0x000000021000780c */ /* 0x040fe40003fc2270 */
[C---:B------:R-:W-:Y:S02]  /*0390*/  ISETP.EQ.AND P0, PT, R16.reuse, 0x4, PT ;  /* 0x000000041000780c */ /* 0x040fe40003f02270 */
[C---:B------:R-:W-:Y:S02]  /*03a0*/  ISETP.EQ.AND P2, PT, R16.reuse, 0x6, PT ;  /* 0x000000061000780c */ /* 0x040fe40003f42270 */
[----:B------:R-:W-:-:S05]  /*03b0*/  ISETP.EQ.AND P3, PT, R16, 0x8, PT ;  /* 0x000000081000780c */ /* 0x000fca0003f62270 */
[C---:B--2--5:R-:W-:Y:S02]  /*03c0*/  @P5 PRMT R11, R20.reuse, 0x7610, R11 ;  /* 0x00007610140b5816 */ /* 0x064fe4000000000b */
[C---:B------:R-:W-:Y:S02]  /*03d0*/  @P6 PRMT R9, R20.reuse, 0x7610, R9 ;  /* 0x0000761014096816 */ /* 0x040fe40000000009 */
[C---:B------:R-:W-:Y:S02]  /*03e0*/  @P0 PRMT R8, R20.reuse, 0x7610, R8 ;  /* 0x0000761014080816 */ /* 0x040fe40000000008 */
[----:B------:R-:W-:Y:S02]  /*03f0*/  @P2 PRMT R7, R20, 0x7610, R7 ;  /* 0x0000761014072816 */ /* 0x000fe40000000007 */
[C---:B------:R-:W-:Y:S02]  /*0400*/  ISETP.EQ.AND P5, PT, R16.reuse, 0xa, PT ;  /* 0x0000000a1000780c */ /* 0x040fe40003fa2270 */
[----:B------:R-:W-:-:S02]  /*0410*/  ISETP.EQ.AND P6, PT, R16, 0xc, PT ;  /* 0x0000000c1000780c */ /* 0x000fc40003fc2270 */
[C---:B------:R-:W-:Y:S02]  /*0420*/  ISETP.EQ.AND P0, PT, R16.reuse, 0xe, PT ;  /* 0x0000000e1000780c */ /* 0x040fe40003f02270 */
[----:B------:R-:W-:Y:S02]  /*0430*/  ISETP.EQ.AND P2, PT, R16, 0x10, PT ;  /* 0x000000101000780c */ /* 0x000fe40003f42270 */
[----:B------:R-:W-:-:S05]  /*0440*/  @P3 PRMT R6, R20, 0x7610, R6 ;  /* 0x0000761014063816 */ /* 0x000fca0000000006 */
[C---:B------:R-:W-:Y:S02]  /*0450*/  @P5 PRMT R5, R20.reuse, 0x7610, R5 ;  /* 0x0000761014055816 */ /* 0x040fe40000000005 */
[C---:B------:R-:W-:Y:S02]  /*0460*/  @P6 PRMT R4, R20.reuse, 0x7610, R4 ;  /* 0x0000761014046816 */ /* 0x040fe40000000004 */
[C---:B------:R-:W-:Y:S02]  /*0470*/  @P0 PRMT R3, R20.reuse, 0x7610, R3 ;  /* 0x0000761014030816 */ /* 0x040fe40000000003 */
[----:B------:R-:W-:-:S07]  /*0480*/  @P2 PRMT R2, R20, 0x7610, R2 ;  /* 0x0000761014022816 */ /* 0x000fce0000000002 */
.L_x_25:
[----:B------:R-:W-:Y:S05]  /*0490*/  BSYNC.RECONVERGENT B0 ;  /* 0x0000000000007941 */ /* 0x000fea0003800200 */
.L_x_24:
[C---:B------:R-:W-:Y:S02]  /*04a0*/  IADD3 R20, P0, PT, R19.reuse, R0, RZ ;  /* 0x0000000013147210 */ /* 0x040fe40007f1e0ff */
[----:B------:R-:W-:Y:S02]  /*04b0*/  ISETP.LT.OR P1, PT, R19, -0x1, P1 ;  /* 0xffffffff1300780c */ /* 0x000fe40000f21670 */
[----:B------:R-:W-:Y:S02]  /*04c0*/  LEA.HI.X.SX32 R17, R0, R17, 0x1, P0 ;  /* 0x0000001100117211 */ /* 0x000fe400000f0eff */
[----:B------:R-:W-:-:S04]  /*04d0*/  LEA R16, P0, R20, UR8, 0x1 ;  /* 0x0000000814107c11 */ /* 0x000fc8000f8008ff */
[----:B------:R-:W-:-:S05]  /*04e0*/  LEA.HI.X R17, R20, UR9, R17, 0x1, P0 ;  /* 0x0000000914117c11 */ /* 0x000fca00080f0c11 */
[----:B------:R0:W5:Y:S01]  /*04f0*/  @!P1 LDG.E.U16 R20, desc[UR4][R16.64+0x2] ;  /* 0x0000020410149981 */ /* 0x000162000c1e1500 */
[----:B------:R-:W-:Y:S01]  /*0500*/  ISETP.GE.AND P6, PT, R25, UR7, PT ;  /* 0x0000000719007c0c */ /* 0x000fe2000bfc6270 */
[----:B------:R-:W-:Y:S01]  /*0510*/  BSSY.RECONVERGENT B0, `(.L_x_26) ;  /* 0x0000027000007945 */ /* 0x000fe20003800200 */
[C---:B------:R-:W-:Y:S02]  /*0520*/  ISETP.GE.AND P3, PT, R19.reuse, UR6, PT ;  /* 0x0000000613007c0c */ /* 0x040fe4000bf66270 */
[----:B------:R-:W-:Y:S02]  /*0530*/  ISETP.LT.OR P6, PT, R19, 0x1, P6 ;  /* 0x000000011300780c */ /* 0x000fe400037c1670 */
[----:B------:R-:W-:Y:S02]  /*0540*/  ISETP.GE.OR P2, PT, R25, UR7, P3 ;  /* 0x0000000719007c0c */ /* 0x000fe40009f46670 */
[----:B------:R-:W-:Y:S02]  /*0550*/  ISETP.GT.OR P6, PT, R19, UR6, P6 ;  /* 0x0000000613007c0c */ /* 0x000fe4000b7c4670 */
[----:B------:R-:W-:-:S02]  /*0560*/  ISETP.GT.AND P5, PT, R21, UR7, PT ;  /* 0x0000000715007c0c */ /* 0x000fc4000bfa4270 */
[C---:B------:R-:W-:Y:S02]  /*0570*/  LOP3.LUT R25, R24.reuse, R23, RZ, 0xfc, !PT ;  /* 0x0000001718197212 */ /* 0x040fe400078efcff */
[----:B------:R-:W-:Y:S02]  /*0580*/  LOP3.LUT R24, R24, R19, RZ, 0xfc, !PT ;  /* 0x0000001318187212 */ /* 0x000fe400078efcff */
[----:B------:R-:W-:Y:S02]  /*0590*/  ISETP.LT.OR P0, PT, R25, RZ, P5 ;  /* 0x000000ff1900720c */ /* 0x000fe40002f01670 */
[C---:B------:R-:W-:Y:S02]  /*05a0*/  ISETP.GE.OR P3, PT, R21.reuse, UR7, P3 ;  /* 0x0000000715007c0c */ /* 0x040fe40009f66670 */
[----:B------:R-:W-:Y:S02]  /*05b0*/  ISETP.GE.OR P4, PT, R21, UR7, P4 ;  /* 0x0000000715007c0c */ /* 0x000fe4000a786670 */
[----:B------:R-:W-:-:S02]  /*05c0*/  ISETP.LT.OR P5, PT, R24, RZ, P5 ;  /* 0x000000ff1800720c */ /* 0x000fc40002fa1670 */
[----:B------:R-:W-:Y:S02]  /*05d0*/  ISETP.GE.OR P0, PT, R23, UR6, P0 ;  /* 0x0000000617007c0c */ /* 0x000fe40008706670 */
[C---:B------:R-:W-:Y:S02]  /*05e0*/  ISETP.LT.OR P3, PT, R19.reuse, RZ, P3 ;  /* 0x000000ff1300720c */ /* 0x040fe40001f61670 */
[C---:B------:R-:W-:Y:S02]  /*05f0*/  ISETP.LT.OR P2, PT, R19.reuse, RZ, P2 ;  /* 0x000000ff1300720c */ /* 0x040fe40001741670 */
[C---:B------:R-:W-:Y:S02]  /*0600*/  ISETP.LT.OR P4, PT, R19.reuse, -0x1, P4 ;  /* 0xffffffff1300780c */ /* 0x040fe40002781670 */
[----:B------:R-:W-:Y:S01]  /*0610*/  ISETP.GE.OR P5, PT, R19, UR6, P5 ;  /* 0x0000000613007c0c */ /* 0x000fe2000afa6670 */
[----:B0-----:R-:W-:-:S12]  /*0620*/  @P6 BRA `(.L_x_27) ;  /* 0x0000000000546947 */ /* 0x001fd80003800000 */
[----:B------:R-:W2:Y:S01]  /*0630*/  LDG.E.U16 R16, desc[UR4][R16.64+-0x2] ;  /* 0xfffffe0410107981 */ /* 0x000ea2000c1e1500 */
[C---:B------:R-:W-:Y:S02]  /*0640*/  IMAD.SHL.U32 R21, R10.reuse, 0x2, RZ ;  /* 0x000000020a157824 */ /* 0x040fe400078e00ff */
[----:B------:R-:W-:-:S03]  /*0650*/  VIADD R10, R10, 0x1 ;  /* 0x000000010a0a7836 */ /* 0x000fc60000000000 */
[----:B------:R-:W-:-:S13]  /*0660*/  ISETP.EQ.AND P6, PT, R21, RZ, PT ;  /* 0x000000ff1500720c */ /* 0x000fda0003fc2270 */
[----:B--2--5:R-:W-:Y:S02]  /*0670*/  @P6 PRMT R11, R16, 0x7610, R11 ;  /* 0x00007610100b6816 */ /* 0x024fe4000000000b */
[----:B------:R-:W-:-:S13]  /*0680*/  ISETP.EQ.AND P6, PT, R21, 0x2, PT ;  /* 0x000000021500780c */ /* 0x000fda0003fc2270 */
[----:B------:R-:W-:Y:S02]  /*0690*/  @P6 PRMT R9, R16, 0x7610, R9 ;  /* 0x0000761010096816 */ /* 0x000fe40000000009 */
        /* <DEDUP_REMOVED lines=13> */
[----:B------:R-:W-:-:S07]  /*0770*/  @P6 PRMT R2, R16, 0x7610, R2 ;  /* 0x0000761010026816 */ /* 0x000fce0000000002 */
.L_x_27:
[----:B------:R-:W-:Y:S05]  /*0780*/  BSYNC.RECONVERGENT B0 ;  /* 0x0000000000007941 */ /* 0x000fea0003800200 */
.L_x_26:
[----:B------:R-:W-:Y:S04]  /*0790*/  BSSY.RECONVERGENT B0, `(.L_x_28) ;  /* 0x000001a000007945 */ /* 0x000fe80003800200 */
[----:B------:R-:W-:Y:S05]  /*07a0*/  @P5 BRA `(.L_x_29) ;  /* 0x0000000000605947 */ /* 0x000fea0003800000 */
[----:B------:R-:W0:Y:S01]  /*07b0*/  LDC.64 R16, c[0x0][0x380] ;  /* 0x0000e000ff107b82 */ /* 0x000e220000000a00 */
[----:B------:R-:W-:-:S04]  /*07c0*/  IMAD.IADD R21, R19, 0x1, R22 ;  /* 0x0000000113157824 */ /* 0x000fc800078e0216 */
[----:B0-----:R-:W-:-:S06]  /*07d0*/  IMAD.WIDE R16, R21, 0x2, R16 ;  /* 0x0000000215107825 */ /* 0x001fcc00078e0210 */
[----:B------:R-:W2:Y:S01]  /*07e0*/  LDG.E.U16 R16, desc[UR4][R16.64] ;  /* 0x0000000410107981 */ /* 0x000ea2000c1e1500 */
[C---:B------:R-:W-:Y:S02]  /*07f0*/  IMAD.SHL.U32 R21, R10.reuse, 0x2, RZ ;  /* 0x000000020a157824 */ /* 0x040fe400078e00ff */
[----:B------:R-:W-:-:S03]  /*0800*/  VIADD R10, R10, 0x1 ;  /* 0x000000010a0a7836 */ /* 0x000fc60000000000 */
[C---:B------:R-:W-:Y:S02]  /*0810*/  ISETP.EQ.AND P5, PT, R21.reuse, RZ, PT ;  /* 0x000000ff1500720c */ /* 0x040fe40003fa2270 */
[----:B------:R-:W-:-:S11]  /*0820*/  ISETP.EQ.AND P6, PT, R21, 0x2, PT ;  /* 0x000000021500780c */ /* 0x000fd60003fc2270 */
[C---:B--2--5:R-:W-:Y:S02]  /*0830*/  @P5 PRMT R11, R16.reuse, 0x7610, R11 ;  /* 0x00007610100b5816 */ /* 0x064fe4000000000b */
[C---:B------:R-:W-:Y:S02]  /*0840*/  ISETP.EQ.AND P5, PT, R21.reuse, 0x4, PT ;  /* 0x000000041500780c */ /* 0x040fe40003fa2270 */
[----:B------:R-:W-:Y:S02]  /*0850*/  @P6 PRMT R9, R16, 0x7610, R9 ;  /* 0x0000761010096816 */ /* 0x000fe40000000009 */
[----:B------:R-:W-:-:S09]  /*0860*/  ISETP.EQ.AND P6, PT, R21, 0x6, PT ;  /* 0x000000061500780c */ /* 0x000fd20003fc2270 */
[C---:B------:R-:W-:Y:S02]  /*0870*/  @P5 PRMT R8, R16.reuse, 0x7610, R8 ;  /* 0x0000761010085816 */ /* 0x040fe40000000008 */
        /* <DEDUP_REMOVED lines=8> */
[----:B------:R-:W-:Y:S02]  /*0900*/  ISETP.EQ.AND P5, PT, R21, 0x10, PT ;  /* 0x000000101500780c */ /* 0x000fe40003fa2270 */
[----:B------:R-:W-:-:S11]  /*0910*/  @P6 PRMT R3, R16, 0x7610, R3 ;  /* 0x0000761010036816 */ /* 0x000fd60000000003 */
[----:B------:R-:W-:-:S07]  /*0920*/  @P5 PRMT R2, R16, 0x7610, R2 ;  /* 0x0000761010025816 */ /* 0x000fce0000000002 */
.L_x_29:
[----:B------:R-:W-:Y:S05]  /*0930*/  BSYNC.RECONVERGENT B0 ;  /* 0x0000000000007941 */ /* 0x000fea0003800200 */
.L_x_28:
        /* <DEDUP_REMOVED lines=9> */
[C---:B------:R-:W-:Y:S02]  /*09d0*/  ISETP.EQ.AND P5, PT, R21.reuse, 0x2, PT ;  /* 0x000000021500780c */ /* 0x040fe40003fa2270 */
[----:B------:R-:W-:-:S09]  /*09e0*/  ISETP.EQ.AND P6, PT, R21, 0x4, PT ;  /* 0x000000041500780c */ /* 0x000fd20003fc2270 */
[C---:B--2--5:R-:W-:Y:S02]  /*09f0*/  @P3 PRMT R11, R16.reuse, 0x7610, R11 ;  /* 0x00007610100b3816 */ /* 0x064fe4000000000b */
[C---:B------:R-:W-:Y:S02]  /*0a00*/  @P5 PRMT R9, R16.reuse, 0x7610, R9 ;  /* 0x0000761010095816 */ /* 0x040fe40000000009 */
[----:B------:R-:W-:Y:S02]  /*0a10*/  @P6 PRMT R8, R16, 0x7610, R8 ;  /* 0x0000761010086816 */ /* 0x000fe40000000008 */
[C---:B------:R-:W-:Y:S02]  /*0a20*/  ISETP.EQ.AND P3, PT, R21.reuse, 0x6, PT ;  /* 0x000000061500780c */ /* 0x040fe40003f62270 */
[C---:B------:R-:W-:Y:S02]  /*0a30*/  ISETP.EQ.AND P5, PT, R21.reuse, 0x8, PT ;  /* 0x000000081500780c */ /* 0x040fe40003fa2270 */
[----:B------:R-:W-:-:S09]  /*0a40*/  ISETP.EQ.AND P6, PT, R21, 0xa, PT ;  /* 0x0000000a1500780c */ /* 0x000fd20003fc2270 */
[C---:B------:R-:W-:Y:S02]  /*0a50*/  @P3 PRMT R7, R16.reuse, 0x7610, R7 ;  /* 0x0000761010073816 */ /* 0x040fe40000000007 */
[C---:B------:R-:W-:Y:S02]  /*0a60*/  @P5 PRMT R6, R16.reuse, 0x7610, R6 ;  /* 0x0000761010065816 */ /* 0x040fe40000000006 */
[----:B------:R-:W-:Y:S02]  /*0a70*/  @P6 PRMT R5, R16, 0x7610, R5 ;  /* 0x0000761010056816 */ /* 0x000fe40000000005 */
[C---:B------:R-:W-:Y:S02]  /*0a80*/  ISETP.EQ.AND P3, PT, R21.reuse, 0xc, PT ;  /* 0x0000000c1500780c */ /* 0x040fe40003f62270 */
[C---:B------:R-:W-:Y:S02]  /*0a90*/  ISETP.EQ.AND P5, PT, R21.reuse, 0xe, PT ;  /* 0x0000000e1500780c */ /* 0x040fe40003fa2270 */
[----:B------:R-:W-:-:S09]  /*0aa0*/  ISETP.EQ.AND P6, PT, R21, 0x10, PT ;  /* 0x000000101500780c */ /* 0x000fd20003fc2270 */
[C---:B------:R-:W-:Y:S02]  /*0ab0*/  @P3 PRMT R4, R16.reuse, 0x7610, R4 ;  /* 0x0000761010043816 */ /* 0x040fe40000000004 */
[C---:B------:R-:W-:Y:S02]  /*0ac0*/  @P5 PRMT R3, R16.reuse, 0x7610, R3 ;  /* 0x0000761010035816 */ /* 0x040fe40000000003 */
[----:B------:R-:W-:-:S07]  /*0ad0*/  @P6 PRMT R2, R16, 0x7610, R2 ;  /* 0x0000761010026816 */ /* 0x000fce0000000002 */
.L_x_31:
[----:B------:R-:W-:Y:S05]  /*0ae0*/  BSYNC.RECONVERGENT B0 ;  /* 0x0000000000007941 */ /* 0x000fea0003800200 */
.L_x_30:
        /* <DEDUP_REMOVED lines=10> */
[C---:B------:R-:W-:Y:S02]  /*0b90*/  ISETP.EQ.AND P6, PT, R0.reuse, 0x4, PT ;  /* 0x000000040000780c */ /* 0x040fe40003fc2270 */
[----:B------:R-:W-:-:S07]  /*0ba0*/  ISETP.EQ.AND P5, PT, R0, 0x6, PT ;  /* 0x000000060000780c */ /* 0x000fce0003fa2270 */
[----:B--2--5:R-:W-:Y:S02]  /*0bb0*/  @P3 PRMT R11, R16, 0x7610, R11 ;  /* 0x00007610100b3816 */ /* 0x024fe4000000000b */
[----:B------:R-:W-:Y:S02]  /*0bc0*/  ISETP.EQ.AND P3, PT, R0, 0x8, PT ;  /* 0x000000080000780c */ /* 0x000fe40003f62270 */
[C---:B------:R-:W-:Y:S02]  /*0bd0*/  @P2 PRMT R9, R16.reuse, 0x7610, R9 ;  /* 0x0000761010092816 */ /* 0x040fe40000000009 */
[C---:B------:R-:W-:Y:S02]  /*0be0*/  @P6 PRMT R8, R16.reuse, 0x7610, R8 ;  /* 0x0000761010086816 */ /* 0x040fe40000000008 */
[----:B------:R-:W-:Y:S02]  /*0bf0*/  @P5 PRMT R7, R16, 0x7610, R7 ;  /* 0x0000761010075816 */ /* 0x000fe40000000007 */
[----:B------:R-:W-:-:S02]  /*0c00*/  ISETP.EQ.AND P2, PT, R0, 0xa, PT ;  /* 0x0000000a0000780c */ /* 0x000fc40003f42270 */
[C---:B------:R-:W-:Y:S02]  /*0c10*/  ISETP.EQ.AND P6, PT, R0.reuse, 0xc, PT ;  /* 0x0000000c0000780c */ /* 0x040fe40003fc2270 */
[----:B------:R-:W-:Y:S02]  /*0c20*/  ISETP.EQ.AND P5, PT, R0, 0xe, PT ;  /* 0x0000000e0000780c */ /* 0x000fe40003fa2270 */
[----:B------:R-:W-:Y:S02]  /*0c30*/  @P3 PRMT R6, R16, 0x7610, R6 ;  /* 0x0000761010063816 */ /* 0x000fe40000000006 */
[----:B------:R-:W-:-:S05]  /*0c40*/  ISETP.EQ.AND P3, PT, R0, 0x10, PT ;  /* 0x000000100000780c */ /* 0x000fca0003f62270 */
[C---:B------:R-:W-:Y:S02]  /*0c50*/  @P2 PRMT R5, R16.reuse, 0x7610, R5 ;  /* 0x0000761010052816 */ /* 0x040fe40000000005 */
[C---:B------:R-:W-:Y:S02]  /*0c60*/  @P6 PRMT R4, R16.reuse, 0x7610, R4 ;  /* 0x0000761010046816 */ /* 0x040fe40000000004 */
[----:B------:R-:W-:-:S04]  /*0c70*/  @P5 PRMT R3, R16, 0x7610, R3 ;  /* 0x0000761010035816 */ /* 0x000fc80000000003 */
[----:B------:R-:W-:-:S07]  /*0c80*/  @P3 PRMT R2, R16, 0x7610, R2 ;  /* 0x0000761010023816 */ /* 0x000fce0000000002 */
.L_x_33:
[----:B------:R-:W-:Y:S05]  /*0c90*/  BSYNC.RECONVERGENT B0 ;  /* 0x0000000000007941 */ /* 0x000fea0003800200 */
.L_x_32:
[----:B------:R-:W-:Y:S04]  /*0ca0*/  BSSY.RECONVERGENT B0, `(.L_x_34) ;  /* 0x0000017000007945 */ /* 0x000fe80003800200 */
[----:B------:R-:W-:Y:S05]  /*0cb0*/  @P0 BRA `(.L_x_35) ;  /* 0x0000000000540947 */ /* 0x000fea0003800000 */
        /* <DEDUP_REMOVED lines=21> */
.L_x_35:
[----:B------:R-:W-:Y:S05]  /*0e10*/  BSYNC.RECONVERGENT B0 ;  /* 0x0000000000007941 */ /* 0x000fea0003800200 */
.L_x_34:
        /* <DEDUP_REMOVED lines=9> */
[C---:B------:R-:W-:Y:S02]  /*0eb0*/  ISETP.EQ.AND P4, PT, R0.reuse, 0x8, PT ;  /* 0x000000080000780c */ /* 0x040fe40003f82270 */
[----:B------:R-:W-:-:S03]  /*0ec0*/  ISETP.EQ.AND P3, PT, R0, 0xa, PT ;  /* 0x0000000a0000780c */ /* 0x000fc60003f62270 */
[C---:B--2--5:R-:W-:Y:S02]  /*0ed0*/  @P2 PRMT R11, R12.reuse, 0x7610, R11 ;  /* 0x000076100c0b2816 */ /* 0x064fe4000000000b */
[C---:B------:R-:W-:Y:S02]  /*0ee0*/  @P6 PRMT R9, R12.reuse, 0x7610, R9 ;  /* 0x000076100c096816 */ /* 0x040fe40000000009 */
[----:B------:R-:W-:Y:S02]  /*0ef0*/  @P5 PRMT R8, R12, 0x7610, R8 ;  /* 0x000076100c085816 */ /* 0x000fe40000000008 */
[C---:B------:R-:W-:Y:S02]  /*0f00*/  ISETP.EQ.AND P2, PT, R0.reuse, 0xc, PT ;  /* 0x0000000c0000780c */ /* 0x040fe40003f42270 */
[C---:B------:R-:W-:Y:S02]  /*0f10*/  ISETP.EQ.AND P6, PT, R0.reuse, 0xe, PT ;  /* 0x0000000e0000780c */ /* 0x040fe40003fc2270 */
[----:B------:R-:W-:-:S02]  /*0f20*/  ISETP.EQ.AND P5, PT, R0, 0x10, PT ;  /* 0x000000100000780c */ /* 0x000fc40003fa2270 */
[C---:B------:R-:W-:Y:S02]  /*0f30*/  @P0 PRMT R7, R12.reuse, 0x7610, R7 ;  /* 0x000076100c070816 */ /* 0x040fe40000000007 */
[C---:B------:R-:W-:Y:S02]  /*0f40*/  @P4 PRMT R6, R12.reuse, 0x7610, R6 ;  /* 0x000076100c064816 */ /* 0x040fe40000000006 */
[----:B------:R-:W-:-:S03]  /*0f50*/  @P3 PRMT R5, R12, 0x7610, R5 ;  /* 0x000076100c053816 */ /* 0x000fc60000000005 */
[C---:B------:R-:W-:Y:S02]  /*0f60*/  @P2 PRMT R4, R12.reuse, 0x7610, R4 ;  /* 0x000076100c042816 */ /* 0x040fe40000000004 */
[C---:B------:R-:W-:Y:S02]  /*0f70*/  @P6 PRMT R3, R12.reuse, 0x7610, R3 ;  /* 0x000076100c036816 */ /* 0x040fe40000000003 */
[----:B------:R-:W-:-:S07]  /*0f80*/  @P5 PRMT R2, R12, 0x7610, R2 ;  /* 0x000076100c025816 */ /* 0x000fce0000000002 */
.L_x_37:
[----:B------:R-:W-:Y:S05]  /*0f90*/  BSYNC.RECONVERGENT B0 ;  /* 0x0000000000007941 */ /* 0x000fea0003800200 */
.L_x_36:
[----:B------:R-:W-:Y:S02]  /*0fa0*/  @!P1 IMAD.SHL.U32 R12, R10, 0x2, RZ ;  /* 0x000000020a0c9824 */ /* 0x000fe400078e00ff */
[----:B------:R-:W-:-:S03]  /*0fb0*/  IMAD.IADD R19, R19, 0x1, R18 ;  /* 0x0000000113137824 */ /* 0x000fc600078e0212 */
[C---:B------:R-:W-:Y:S02]  /*0fc0*/  ISETP.EQ.AND P4, PT, R12.reuse, RZ, !P1 ;  /* 0x000000ff0c00720c */ /* 0x040fe40004f82270 */
[C---:B------:R-:W-:Y:S02]  /*0fd0*/  ISETP.EQ.AND P5, PT, R12.reuse, 0x2, !P1 ;  /* 0x000000020c00780c */ /* 0x040fe40004fa2270 */
[C---:B------:R-:W-:Y:S02]  /*0fe0*/  ISETP.EQ.AND P6, PT, R12.reuse, 0x4, !P1 ;  /* 0x000000040c00780c */ /* 0x040fe40004fc2270 */
[C---:B------:R-:W-:Y:S02]  /*0ff0*/  ISETP.EQ.AND P0, PT, R12.reuse, 0x6, !P1 ;  /* 0x000000060c00780c */ /* 0x040fe40004f02270 */
[C---:B------:R-:W-:Y:S02]  /*1000*/  ISETP.EQ.AND P2, PT, R12.reuse, 0x8, !P1 ;  /* 0x000000080c00780c */ /* 0x040fe40004f42270 */
[----:B------:R-:W-:-:S03]  /*1010*/  ISETP.EQ.AND P3, PT, R12, 0xa, !P1 ;  /* 0x0000000a0c00780c */ /* 0x000fc60004f62270 */
[C---:B-----5:R-:W-:Y:S02]  /*1020*/  @P4 PRMT R11, R20.reuse, 0x7610, R11 ;  /* 0x00007610140b4816 */ /* 0x060fe4000000000b */
[C---:B------:R-:W-:Y:S02]  /*1030*/  @P5 PRMT R9, R20.reuse, 0x7610, R9 ;  /* 0x0000761014095816 */ /* 0x040fe40000000009 */
[----:B------:R-:W-:Y:S02]  /*1040*/  LOP3.LUT R0, R11, 0xffff, RZ, 0xc0, !PT ;  /* 0x0000ffff0b007812 */ /* 0x000fe400078ec0ff */
[----:B------:R-:W-:Y:S02]  /*1050*/  LOP3.LUT R10, R9, 0xffff, RZ, 0xc0, !PT ;  /* 0x0000ffff090a7812 */ /* 0x000fe400078ec0ff */
[----:B------:R-:W-:Y:S02]  /*1060*/  @P6 PRMT R8, R20, 0x7610, R8 ;  /* 0x0000761014086816 */ /* 0x000fe40000000008 */
[----:B------:R-:W-:-:S02]  /*1070*/  VIMNMX.U16x2 R9, PT, PT, R0, R10, PT ;  /* 0x0000000a00097248 */ /* 0x000fc40003fe0200 */
[----:B------:R-:W-:Y:S02]  /*1080*/  LOP3.LUT R8, R8, 0xffff, RZ, 0xc0, !PT ;  /* 0x0000ffff08087812 */ /* 0x000fe400078ec0ff */
[----:B------:R-:W-:Y:S02]  /*1090*/  @P0 PRMT R7, R20, 0x7610, R7 ;  /* 0x0000761014070816 */ /* 0x000fe40000000007 */
[C---:B------:R-:W-:Y:S02]  /*10a0*/  ISETP.EQ.AND P4, PT, R12.reuse, 0xc, !P1 ;  /* 0x0000000c0c00780c */ /* 0x040fe40004f82270 */
[C---:B------:R-:W-:Y:S02]  /*10b0*/  ISETP.EQ.AND P5, PT, R12.reuse, 0xe, !P1 ;  /* 0x0000000e0c00780c */ /* 0x040fe40004fa2270 */
[----:B------:R-:W-:Y:S02]  /*10c0*/  ISETP.EQ.AND P1, PT, R12, 0x10, !P1 ;  /* 0x000000100c00780c */ /* 0x000fe40004f22270 */
[----:B------:R-:W-:-:S02]  /*10d0*/  VIMNMX.U16x2 R11, PT, PT, R9, R8, PT ;  /* 0x00000008090b7248 */ /* 0x000fc40003fe0200 */
[----:B------:R-:W-:Y:S02]  /*10e0*/  @P2 PRMT R6, R20, 0x7610, R6 ;  /* 0x0000761014062816 */ /* 0x000fe40000000006 */
[----:B------:R-:W-:Y:S02]  /*10f0*/  LOP3.LUT R12, R7, 0xffff, RZ, 0xc0, !PT ;  /* 0x0000ffff070c7812 */ /* 0x000fe400078ec0ff */
[----:B------:R-:W-:Y:S02]  /*1100*/  VIMNMX.U16x2 R0, PT, PT, R0, R10, !PT ;  /* 0x0000000a00007248 */ /* 0x000fe40007fe0200 */
[----:B------:R-:W-:Y:S02]  /*1110*/  VIMNMX.U16x2 R8, PT, PT, R9, R8, !PT ;  /* 0x0000000809087248 */ /* 0x000fe40007fe0200 */
[----:B------:R-:W-:Y:S02]  /*1120*/  @P3 PRMT R5, R20, 0x7610, R5 ;  /* 0x0000761014053816 */ /* 0x000fe40000000005 */
[----:B------:R-:W-:-:S02]  /*1130*/  VIMNMX.U16x2 R7, PT, PT, R11, R12, PT ;  /* 0x0000000c0b077248 */ /* 0x000fc40003fe0200 */
[----:B------:R-:W-:Y:S02]  /*1140*/  LOP3.LUT R6, R6, 0xffff, RZ, 0xc0, !PT ;  /* 0x0000ffff06067812 */ /* 0x000fe400078ec0ff */
[----:B------:R-:W-:Y:S02]  /*1150*/  VIMNMX.U16x2 R11, PT, PT, R11, R12, !PT ;  /* 0x0000000c0b0b7248 */ /* 0x000fe40007fe0200 */
[CC--:B------:R-:W-:Y:S02]  /*1160*/  VIMNMX.U16x2 R10, PT, PT, R0.reuse, R8.reuse, PT ;  /* 0x00000008000a7248 */ /* 0x0c0fe40003fe0200 */
[----:B------:R-:W-:Y:S02]  /*1170*/  VIMNMX.U16x2 R9, PT, PT, R0, R8, !PT ;  /* 0x0000000800097248 */ /* 0x000fe40007fe0200 */
[----:B------:R-:W-:Y:S02]  /*1180*/  VIMNMX.U16x2 R8, PT, PT, R7, R6, PT ;  /* 0x0000000607087248 */ /* 0x000fe40003fe0200 */
[----:B------:R-:W-:-:S02]  /*1190*/  LOP3.LUT R0, R5, 0xffff, RZ, 0xc0, !PT ;  /* 0x0000ffff05007812 */ /* 0x000fc400078ec0ff */
[----:B------:R-:W-:Y:S02]  /*11a0*/  VIMNMX.U16x2 R6, PT, PT, R7, R6, !PT ;  /* 0x0000000607067248 */ /* 0x000fe40007fe0200 */
[----:B------:R-:W-:Y:S02]  /*11b0*/  @P4 PRMT R4, R20, 0x7610, R4 ;  /* 0x0000761014044816 */ /* 0x000fe40000000004 */
[-C--:B------:R-:W-:Y:S02]  /*11c0*/  VIMNMX.U16x2 R7, PT, PT, R10, R11.reuse, PT ;  /* 0x0000000b0a077248 */ /* 0x080fe40003fe0200 */
[-C--:B------:R-:W-:Y:S02]  /*11d0*/  VIMNMX.U16x2 R5, PT, PT, R8, R0.reuse, !PT ;  /* 0x0000000008057248 */ /* 0x080fe40007fe0200 */
[----:B------:R-:W-:Y:S02]  /*11e0*/  VIMNMX.U16x2 R10, PT, PT, R10, R11, !PT ;  /* 0x0000000b0a0a7248 */ /* 0x000fe40007fe0200 */
[----:B------:R-:W-:-:S02]  /*11f0*/  VIMNMX.U16x2 R0, PT, PT, R8, R0, PT ;  /* 0x0000000008007248 */ /* 0x000fc40003fe0200 */
[CC--:B------:R-:W-:Y:S02]  /*1200*/  VIMNMX.U16x2 R8, PT, PT, R7.reuse, R6.reuse, !PT ;  /* 0x0000000607087248 */ /* 0x0c0fe40007fe0200 */
[----:B------:R-:W-:Y:S02]  /*1210*/  LOP3.LUT R4, R4, 0xffff, RZ, 0xc0, !PT ;  /* 0x0000ffff04047812 */ /* 0x000fe400078ec0ff */
[----:B------:R-:W-:Y:S02]  /*1220*/  VIMNMX.U16x2 R7, PT, PT, R7, R6, PT ;  /* 0x0000000607077248 */ /* 0x000fe40003fe0200 */
[----:B------:R-:W-:Y:S02]  /*1230*/  @P5 PRMT R3, R20, 0x7610, R3 ;  /* 0x0000761014035816 */ /* 0x000fe40000000003 */
[CC--:B------:R-:W-:Y:S02]  /*1240*/  VIMNMX.U16x2 R11, PT, PT, R9.reuse, R10.reuse, !PT ;  /* 0x0000000a090b7248 */ /* 0x0c0fe40007fe0200 */
[----:B------:R-:W-:-:S02]  /*1250*/  VIMNMX.U16x2 R10, PT, PT, R9, R10, PT ;  /* 0x0000000a090a7248 */ /* 0x000fc40003fe0200 */
[CC--:B------:R-:W-:Y:S02]  /*1260*/  VIMNMX.U16x2 R6, PT, PT, R0.reuse, R4.reuse, !PT ;  /* 0x0000000400067248 */ /* 0x0c0fe40007fe0200 */
[----:B------:R-:W-:Y:S02]  /*1270*/  VIMNMX.U16x2 R4, PT, PT, R0, R4, PT ;  /* 0x0000000400047248 */ /* 0x000fe40003fe0200 */
[-C--:B------:R-:W-:Y:S02]  /*1280*/  VIMNMX.U16x2 R9, PT, PT, R7, R5.reuse, !PT ;  /* 0x0000000507097248 */ /* 0x080fe40007fe0200 */
[----:B------:R-:W-:Y:S02]  /*1290*/  LOP3.LUT R0, R3, 0xffff, RZ, 0xc0, !PT ;  /* 0x0000ffff03007812 */ /* 0x000fe400078ec0ff */
[----:B------:R-:W-:Y:S02]  /*12a0*/  VIMNMX.U16x2 R5, PT, PT, R7, R5, PT ;  /* 0x0000000507057248 */ /* 0x000fe40003fe0200 */
[----:B------:R-:W-:-:S02]  /*12b0*/  VIMNMX.U16x2 R12, PT, PT, R10, R8, !PT ;  /* 0x000000080a0c7248 */ /* 0x000fc40007fe0200 */
[----:B------:R-:W-:Y:S02]  /*12c0*/  VIMNMX.U16x2 R8, PT, PT, R10, R8, PT ;  /* 0x000000080a087248 */ /* 0x000fe40003fe0200 */
[C---:B------:R-:W-:Y:S02]  /*12d0*/  VIMNMX.U16x2 R3, PT, PT, R4.reuse, R0, !PT ;  /* 0x0000000004037248 */ /* 0x040fe40007fe0200 */
[C---:B------:R-:W-:Y:S02]  /*12e0*/  VIMNMX.U16x2 R7, PT, PT, R5.reuse, R6, !PT ;  /* 0x0000000605077248 */ /* 0x040fe40007fe0200 */
[----:B------:R-:W-:Y:S02]  /*12f0*/  VIMNMX.U16x2 R0, PT, PT, R4, R0, PT ;  /* 0x0000000004007248 */ /* 0x000fe40003fe0200 */
[----:B------:R-:W-:Y:S02]  /*1300*/  VIMNMX.U16x2 R6, PT, PT, R5, R6, PT ;  /* 0x0000000605067248 */ /* 0x000fe40003fe0200 */
[----:B------:R-:W0:Y:S01]  /*1310*/  LDC.64 R4, c[0x0][0x388] ;  /* 0x0000e200ff047b82 */ /* 0x000e220000000a00 */
[----:B------:R-:W-:-:S02]  /*1320*/  VIMNMX.U16x2 R10, PT, PT, R8, R9, !PT ;  /* 0x00000009080a7248 */ /* 0x000fc40007fe0200 */
[----:B------:R-:W-:Y:S02]  /*1330*/  VIMNMX.U16x2 R9, PT, PT, R8, R9, PT ;  /* 0x0000000908097248 */ /* 0x000fe40003fe0200 */
[CC--:B------:R-:W-:Y:S02]  /*1340*/  VIMNMX.U16x2 R13, PT, PT, R11.reuse, R12.reuse, !PT ;  /* 0x0000000c0b0d7248 */ /* 0x0c0fe40007fe0200 */
[----:B------:R-:W-:Y:S02]  /*1350*/  VIMNMX.U16x2 R11, PT, PT, R11, R12, PT ;  /* 0x0000000c0b0b7248 */ /* 0x000fe40003fe0200 */
[CC--:B------:R-:W-:Y:S02]  /*1360*/  VIMNMX.U16x2 R8, PT, PT, R6.reuse, R3.reuse, !PT ;  /* 0x0000000306087248 */ /* 0x0c0fe40007fe0200 */
[----:B------:R-:W-:Y:S02]  /*1370*/  VIMNMX.U16x2 R3, PT, PT, R6, R3, PT ;  /* 0x0000000306037248 */ /* 0x000fe40003fe0200 */
[----:B------:R-:W-:-:S02]  /*1380*/  @P1 PRMT R2, R20, 0x7610, R2 ;  /* 0x0000761014021816 */ /* 0x000fc40000000002 */
[CC--:B------:R-:W-:Y:S02]  /*1390*/  VIMNMX.U16x2 R6, PT, PT, R9.reuse, R7.reuse, !PT ;  /* 0x0000000709067248 */ /* 0x0c0fe40007fe0200 */
[----:B------:R-:W-:Y:S02]  /*13a0*/  VIMNMX.U16x2 R7, PT, PT, R9, R7, PT ;  /* 0x0000000709077248 */ /* 0x000fe40003fe0200 */
[CC--:B------:R-:W-:Y:S02]  /*13b0*/  VIMNMX.U16x2 R12, PT, PT, R11.reuse, R10.reuse, PT ;  /* 0x0000000a0b0c7248 */ /* 0x0c0fe40003fe0200 */
[----:B------:R-:W-:Y:S02]  /*13c0*/  LOP3.LUT R2, R2, 0xffff, RZ, 0xc0, !PT ;  /* 0x0000ffff02027812 */ /* 0x000fe400078ec0ff */
[----:B------:R-:W-:Y:S01]  /*13d0*/  VIMNMX.U16x2 R10, PT, PT, R11, R10, !PT ;  /* 0x0000000a0b0a7248 */ /* 0x000fe20007fe0200 */
[----:B0-----:R-:W-:Y:S01]  /*13e0*/  IMAD.WIDE R4, R19, 0x2, R4 ;  /* 0x0000000213047825 */ /* 0x001fe200078e0204 */
[----:B------:R-:W-:-:S02]  /*13f0*/  VIMNMX.U16x2 R9, PT, PT, R7, R8, !PT ;  /* 0x0000000807097248 */ /* 0x000fc40007fe0200 */
[----:B------:R-:W-:Y:S02]  /*1400*/  VIMNMX.U16x2 R11, PT, PT, R12, R6, PT ;  /* 0x000000060c0b7248 */ /* 0x000fe40003fe0200 */
[----:B------:R-:W-:Y:S02]  /*1410*/  VIMNMX3.U16x2 R0, R0, R2, R3, !PT ;  /* 0x000000020000720f */ /* 0x000fe40007800203 */
[----:B------:R-:W-:Y:S02]  /*1420*/  VIMNMX.U16x2 R6, PT, PT, R12, R6, !PT ;  /* 0x000000060c067248 */ /* 0x000fe40007fe0200 */
[----:B------:R-:W-:Y:S02]  /*1430*/  VIMNMX.U16x2 R7, PT, PT, R7, R8, PT ;  /* 0x0000000807077248 */ /* 0x000fe40003fe0200 */
[----:B------:R-:W-:Y:S02]  /*1440*/  VIMNMX.U16x2 R2, PT, PT, R11, R9, PT ;  /* 0x000000090b027248 */ /* 0x000fe40003fe0200 */
[----:B------:R-:W-:-:S02]  /*1450*/  VIMNMX3.U16x2 R6, R13, R10, R6, PT ;  /* 0x0000000a0d06720f */ /* 0x000fc40003800206 */
[----:B------:R-:W-:Y:S02]  /*1460*/  VIMNMX.U16x2 R9, PT, PT, R11, R9, !PT ;  /* 0x000000090b097248 */ /* 0x000fe40007fe0200 */
[----:B------:R-:W-:-:S04]  /*1470*/  VIMNMX3.U16x2 R0, R7, R0, R2, !PT ;  /* 0x000000000700720f */ /* 0x000fc80007800202 */
[----:B------:R-:W-:-:S05]  /*1480*/  VIMNMX3.U16x2 R0, R6, R9, R0, PT ;  /* 0x000000090600720f */ /* 0x000fca0003800200 */
[----:B------:R-:W-:Y:S01]  /*1490*/  STG.E.U16 desc[UR4][R4.64], R0 ;  /* 0x0000000004007986 */ /* 0x000fe2000c101504 */
[----:B------:R-:W-:Y:S05]  /*14a0*/  EXIT ;  /* 0x000000000000794d */ /* 0x000fea0003800000 */
.L_x_38:
        /* <DEDUP_REMOVED lines=13> */
.L_x_40:


//--------------------- .nv.global.init           --------------------------
	.section	.nv.global.init,"aw",@progbits
.nv.global.init:
	.type		$str$1,@object
	.size		$str$1,($str - $str$1)
$str$1:
        /*0000*/ 	.byte	0x0a, 0x0a, 0x00
	.type		$str,@object
	.size		$str,($str$2 - $str)
$str:
        /*0003*/ 	.byte	0x25, 0x64, 0x20, 0x00
	.type		$str$2,@object
	.size		$str$2,(.L_2 - $str$2)
$str$2:
        /*0007*/ 	.byte	0x31, 0x41, 0x20, 0x25, 0x64, 0x20, 0x25, 0x64, 0x0a, 0x00
.L_2:


//--------------------- .nv.shared.reserved.0     --------------------------
	.section	.nv.shared.reserved.0,"aw",@nobits
	.weak		__nv_reservedSMEM_offset_0_alias
	.size		__nv_reservedSMEM_offset_0_alias, 0, 64
	.other		__nv_reservedSMEM_offset_0_alias,@"STO_CUDA_RESERVED_SHARED STV_DEFAULT"
__nv_reservedSMEM_offset_0_alias:
	.zero		0
	.zero		64


//--------------------- .nv.constant0._Z10Cuda_debugPtS_ii --------------------------
	.section	.nv.constant0._Z10Cuda_debugPtS_ii,"a",@progbits
	.sectionflags	@""
	.align	4
.nv.constant0._Z10Cuda_debugPtS_ii:
	.zero		920


//--------------------- .nv.constant0._Z16GPU_MedianFilterPtS_ii --------------------------
	.section	.nv.constant0._Z16GPU_MedianFilterPtS_ii,"a",@progbits
	.sectionflags	@""
	.align	4
.nv.constant0._Z16GPU_MedianFilterPtS_ii:
	.zero		920


//--------------------- SYMBOLS --------------------------

	.type		.nv.reservedSmem.offset0,@object
	.size		.nv.reservedSmem.offset0,0x4
	.type		vprintf,@function
